//
// Generated by NVIDIA NVVM Compiler
//
// Compiler Build ID: CL-36424714
// Cuda compilation tools, release 13.0, V13.0.88
// Based on NVVM 20.0.0
//

.version 9.0
.target sm_100
.address_size 64

	// .globl	_Z6phase1iPii
// _ZZ6phase1iPiiE5share has been demoted
// _ZZ6phase2iPiiE11pivot_block has been demoted
// _ZZ6phase2iPiiE9Ver_block has been demoted
// _ZZ6phase2iPiiE9Hor_block has been demoted
// _ZZ6phase3iPiiiE8my_block has been demoted
// _ZZ6phase3iPiiiE9Hor_block has been demoted
// _ZZ6phase3iPiiiE9Ver_block has been demoted

.visible .entry _Z6phase1iPii(
	.param .u32 _Z6phase1iPii_param_0,
	.param .u64 .ptr .align 1 _Z6phase1iPii_param_1,
	.param .u32 _Z6phase1iPii_param_2
)
{
	.reg .b32 	%r<1301>;
	.reg .b64 	%rd<7>;
	// demoted variable
	.shared .align 4 .b8 _ZZ6phase1iPiiE5share[16384];
	ld.param.u32 	%r1, [_Z6phase1iPii_param_0];
	ld.param.u64 	%rd1, [_Z6phase1iPii_param_1];
	ld.param.u32 	%r2, [_Z6phase1iPii_param_2];
	cvta.to.global.u64 	%rd2, %rd1;
	mov.u32 	%r3, %tid.y;
	mov.u32 	%r4, %tid.x;
	shl.b32 	%r5, %r1, 6;
	add.s32 	%r6, %r5, %r3;
	add.s32 	%r7, %r5, %r4;
	mad.lo.s32 	%r8, %r6, %r2, %r7;
	add.s32 	%r9, %r6, 32;
	mad.lo.s32 	%r10, %r9, %r2, %r7;
	mul.wide.s32 	%rd3, %r8, 4;
	add.s64 	%rd4, %rd2, %rd3;
	ld.global.u32 	%r11, [%rd4];
	shl.b32 	%r12, %r3, 8;
	mov.u32 	%r13, _ZZ6phase1iPiiE5share;
	add.s32 	%r14, %r13, %r12;
	shl.b32 	%r15, %r4, 2;
	add.s32 	%r16, %r14, %r15;
	st.shared.u32 	[%r16], %r11;
	ld.global.u32 	%r17, [%rd4+128];
	st.shared.u32 	[%r16+128], %r17;
	mul.wide.s32 	%rd5, %r10, 4;
	add.s64 	%rd6, %rd2, %rd5;
	ld.global.u32 	%r18, [%rd6];
	st.shared.u32 	[%r16+8192], %r18;
	ld.global.u32 	%r19, [%rd6+128];
	st.shared.u32 	[%r16+8320], %r19;
	bar.sync 	0;
	ld.shared.u32 	%r20, [%r16];
	ld.shared.u32 	%r21, [%r14];
	add.s32 	%r22, %r13, %r15;
	ld.shared.u32 	%r23, [%r22];
	add.s32 	%r24, %r23, %r21;
	min.s32 	%r25, %r20, %r24;
	st.shared.u32 	[%r16], %r25;
	ld.shared.u32 	%r26, [%r16+8192];
	ld.shared.u32 	%r27, [%r14+8192];
	ld.shared.u32 	%r28, [%r22];
	add.s32 	%r29, %r28, %r27;
	min.s32 	%r30, %r26, %r29;
	st.shared.u32 	[%r16+8192], %r30;
	ld.shared.u32 	%r31, [%r16+128];
	ld.shared.u32 	%r32, [%r14];
	ld.shared.u32 	%r33, [%r22+128];
	add.s32 	%r34, %r33, %r32;
	min.s32 	%r35, %r31, %r34;
	st.shared.u32 	[%r16+128], %r35;
	ld.shared.u32 	%r36, [%r16+8320];
	ld.shared.u32 	%r37, [%r14+8192];
	ld.shared.u32 	%r38, [%r22+128];
	add.s32 	%r39, %r38, %r37;
	min.s32 	%r40, %r36, %r39;
	st.shared.u32 	[%r16+8320], %r40;
	bar.sync 	0;
	ld.shared.u32 	%r41, [%r16];
	ld.shared.u32 	%r42, [%r14+4];
	ld.shared.u32 	%r43, [%r22+256];
	add.s32 	%r44, %r43, %r42;
	min.s32 	%r45, %r41, %r44;
	st.shared.u32 	[%r16], %r45;
	ld.shared.u32 	%r46, [%r16+8192];
	ld.shared.u32 	%r47, [%r14+8196];
	ld.shared.u32 	%r48, [%r22+256];
	add.s32 	%r49, %r48, %r47;
	min.s32 	%r50, %r46, %r49;
	st.shared.u32 	[%r16+8192], %r50;
	ld.shared.u32 	%r51, [%r16+128];
	ld.shared.u32 	%r52, [%r14+4];
	ld.shared.u32 	%r53, [%r22+384];
	add.s32 	%r54, %r53, %r52;
	min.s32 	%r55, %r51, %r54;
	st.shared.u32 	[%r16+128], %r55;
	ld.shared.u32 	%r56, [%r16+8320];
	ld.shared.u32 	%r57, [%r14+8196];
	ld.shared.u32 	%r58, [%r22+384];
	add.s32 	%r59, %r58, %r57;
	min.s32 	%r60, %r56, %r59;
	st.shared.u32 	[%r16+8320], %r60;
	bar.sync 	0;
	ld.shared.u32 	%r61, [%r16];
	ld.shared.u32 	%r62, [%r14+8];
	ld.shared.u32 	%r63, [%r22+512];
	add.s32 	%r64, %r63, %r62;
	min.s32 	%r65, %r61, %r64;
	st.shared.u32 	[%r16], %r65;
	ld.shared.u32 	%r66, [%r16+8192];
	ld.shared.u32 	%r67, [%r14+8200];
	ld.shared.u32 	%r68, [%r22+512];
	add.s32 	%r69, %r68, %r67;
	min.s32 	%r70, %r66, %r69;
	st.shared.u32 	[%r16+8192], %r70;
	ld.shared.u32 	%r71, [%r16+128];
	ld.shared.u32 	%r72, [%r14+8];
	ld.shared.u32 	%r73, [%r22+640];
	add.s32 	%r74, %r73, %r72;
	min.s32 	%r75, %r71, %r74;
	st.shared.u32 	[%r16+128], %r75;
	ld.shared.u32 	%r76, [%r16+8320];
	ld.shared.u32 	%r77, [%r14+8200];
	ld.shared.u32 	%r78, [%r22+640];
	add.s32 	%r79, %r78, %r77;
	min.s32 	%r80, %r76, %r79;
	st.shared.u32 	[%r16+8320], %r80;
	bar.sync 	0;
	ld.shared.u32 	%r81, [%r16];
	ld.shared.u32 	%r82, [%r14+12];
	ld.shared.u32 	%r83, [%r22+768];
	add.s32 	%r84, %r83, %r82;
	min.s32 	%r85, %r81, %r84;
	st.shared.u32 	[%r16], %r85;
	ld.shared.u32 	%r86, [%r16+8192];
	ld.shared.u32 	%r87, [%r14+8204];
	ld.shared.u32 	%r88, [%r22+768];
	add.s32 	%r89, %r88, %r87;
	min.s32 	%r90, %r86, %r89;
	st.shared.u32 	[%r16+8192], %r90;
	ld.shared.u32 	%r91, [%r16+128];
	ld.shared.u32 	%r92, [%r14+12];
	ld.shared.u32 	%r93, [%r22+896];
	add.s32 	%r94, %r93, %r92;
	min.s32 	%r95, %r91, %r94;
	st.shared.u32 	[%r16+128], %r95;
	ld.shared.u32 	%r96, [%r16+8320];
	ld.shared.u32 	%r97, [%r14+8204];
	ld.shared.u32 	%r98, [%r22+896];
	add.s32 	%r99, %r98, %r97;
	min.s32 	%r100, %r96, %r99;
	st.shared.u32 	[%r16+8320], %r100;
	bar.sync 	0;
	ld.shared.u32 	%r101, [%r16];
	ld.shared.u32 	%r102, [%r14+16];
	ld.shared.u32 	%r103, [%r22+1024];
	add.s32 	%r104, %r103, %r102;
	min.s32 	%r105, %r101, %r104;
	st.shared.u32 	[%r16], %r105;
	ld.shared.u32 	%r106, [%r16+8192];
	ld.shared.u32 	%r107, [%r14+8208];
	ld.shared.u32 	%r108, [%r22+1024];
	add.s32 	%r109, %r108, %r107;
	min.s32 	%r110, %r106, %r109;
	st.shared.u32 	[%r16+8192], %r110;
	ld.shared.u32 	%r111, [%r16+128];
	ld.shared.u32 	%r112, [%r14+16];
	ld.shared.u32 	%r113, [%r22+1152];
	add.s32 	%r114, %r113, %r112;
	min.s32 	%r115, %r111, %r114;
	st.shared.u32 	[%r16+128], %r115;
	ld.shared.u32 	%r116, [%r16+8320];
	ld.shared.u32 	%r117, [%r14+8208];
	ld.shared.u32 	%r118, [%r22+1152];
	add.s32 	%r119, %r118, %r117;
	min.s32 	%r120, %r116, %r119;
	st.shared.u32 	[%r16+8320], %r120;
	bar.sync 	0;
	ld.shared.u32 	%r121, [%r16];
	ld.shared.u32 	%r122, [%r14+20];
	ld.shared.u32 	%r123, [%r22+1280];
	add.s32 	%r124, %r123, %r122;
	min.s32 	%r125, %r121, %r124;
	st.shared.u32 	[%r16], %r125;
	ld.shared.u32 	%r126, [%r16+8192];
	ld.shared.u32 	%r127, [%r14+8212];
	ld.shared.u32 	%r128, [%r22+1280];
	add.s32 	%r129, %r128, %r127;
	min.s32 	%r130, %r126, %r129;
	st.shared.u32 	[%r16+8192], %r130;
	ld.shared.u32 	%r131, [%r16+128];
	ld.shared.u32 	%r132, [%r14+20];
	ld.shared.u32 	%r133, [%r22+1408];
	add.s32 	%r134, %r133, %r132;
	min.s32 	%r135, %r131, %r134;
	st.shared.u32 	[%r16+128], %r135;
	ld.shared.u32 	%r136, [%r16+8320];
	ld.shared.u32 	%r137, [%r14+8212];
	ld.shared.u32 	%r138, [%r22+1408];
	add.s32 	%r139, %r138, %r137;
	min.s32 	%r140, %r136, %r139;
	st.shared.u32 	[%r16+8320], %r140;
	bar.sync 	0;
	ld.shared.u32 	%r141, [%r16];
	ld.shared.u32 	%r142, [%r14+24];
	ld.shared.u32 	%r143, [%r22+1536];
	add.s32 	%r144, %r143, %r142;
	min.s32 	%r145, %r141, %r144;
	st.shared.u32 	[%r16], %r145;
	ld.shared.u32 	%r146, [%r16+8192];
	ld.shared.u32 	%r147, [%r14+8216];
	ld.shared.u32 	%r148, [%r22+1536];
	add.s32 	%r149, %r148, %r147;
	min.s32 	%r150, %r146, %r149;
	st.shared.u32 	[%r16+8192], %r150;
	ld.shared.u32 	%r151, [%r16+128];
	ld.shared.u32 	%r152, [%r14+24];
	ld.shared.u32 	%r153, [%r22+1664];
	add.s32 	%r154, %r153, %r152;
	min.s32 	%r155, %r151, %r154;
	st.shared.u32 	[%r16+128], %r155;
	ld.shared.u32 	%r156, [%r16+8320];
	ld.shared.u32 	%r157, [%r14+8216];
	ld.shared.u32 	%r158, [%r22+1664];
	add.s32 	%r159, %r158, %r157;
	min.s32 	%r160, %r156, %r159;
	st.shared.u32 	[%r16+8320], %r160;
	bar.sync 	0;
	ld.shared.u32 	%r161, [%r16];
	ld.shared.u32 	%r162, [%r14+28];
	ld.shared.u32 	%r163, [%r22+1792];
	add.s32 	%r164, %r163, %r162;
	min.s32 	%r165, %r161, %r164;
	st.shared.u32 	[%r16], %r165;
	ld.shared.u32 	%r166, [%r16+8192];
	ld.shared.u32 	%r167, [%r14+8220];
	ld.shared.u32 	%r168, [%r22+1792];
	add.s32 	%r169, %r168, %r167;
	min.s32 	%r170, %r166, %r169;
	st.shared.u32 	[%r16+8192], %r170;
	ld.shared.u32 	%r171, [%r16+128];
	ld.shared.u32 	%r172, [%r14+28];
	ld.shared.u32 	%r173, [%r22+1920];
	add.s32 	%r174, %r173, %r172;
	min.s32 	%r175, %r171, %r174;
	st.shared.u32 	[%r16+128], %r175;
	ld.shared.u32 	%r176, [%r16+8320];
	ld.shared.u32 	%r177, [%r14+8220];
	ld.shared.u32 	%r178, [%r22+1920];
	add.s32 	%r179, %r178, %r177;
	min.s32 	%r180, %r176, %r179;
	st.shared.u32 	[%r16+8320], %r180;
	bar.sync 	0;
	ld.shared.u32 	%r181, [%r16];
	ld.shared.u32 	%r182, [%r14+32];
	ld.shared.u32 	%r183, [%r22+2048];
	add.s32 	%r184, %r183, %r182;
	min.s32 	%r185, %r181, %r184;
	st.shared.u32 	[%r16], %r185;
	ld.shared.u32 	%r186, [%r16+8192];
	ld.shared.u32 	%r187, [%r14+8224];
	ld.shared.u32 	%r188, [%r22+2048];
	add.s32 	%r189, %r188, %r187;
	min.s32 	%r190, %r186, %r189;
	st.shared.u32 	[%r16+8192], %r190;
	ld.shared.u32 	%r191, [%r16+128];
	ld.shared.u32 	%r192, [%r14+32];
	ld.shared.u32 	%r193, [%r22+2176];
	add.s32 	%r194, %r193, %r192;
	min.s32 	%r195, %r191, %r194;
	st.shared.u32 	[%r16+128], %r195;
	ld.shared.u32 	%r196, [%r16+8320];
	ld.shared.u32 	%r197, [%r14+8224];
	ld.shared.u32 	%r198, [%r22+2176];
	add.s32 	%r199, %r198, %r197;
	min.s32 	%r200, %r196, %r199;
	st.shared.u32 	[%r16+8320], %r200;
	bar.sync 	0;
	ld.shared.u32 	%r201, [%r16];
	ld.shared.u32 	%r202, [%r14+36];
	ld.shared.u32 	%r203, [%r22+2304];
	add.s32 	%r204, %r203, %r202;
	min.s32 	%r205, %r201, %r204;
	st.shared.u32 	[%r16], %r205;
	ld.shared.u32 	%r206, [%r16+8192];
	ld.shared.u32 	%r207, [%r14+8228];
	ld.shared.u32 	%r208, [%r22+2304];
	add.s32 	%r209, %r208, %r207;
	min.s32 	%r210, %r206, %r209;
	st.shared.u32 	[%r16+8192], %r210;
	ld.shared.u32 	%r211, [%r16+128];
	ld.shared.u32 	%r212, [%r14+36];
	ld.shared.u32 	%r213, [%r22+2432];
	add.s32 	%r214, %r213, %r212;
	min.s32 	%r215, %r211, %r214;
	st.shared.u32 	[%r16+128], %r215;
	ld.shared.u32 	%r216, [%r16+8320];
	ld.shared.u32 	%r217, [%r14+8228];
	ld.shared.u32 	%r218, [%r22+2432];
	add.s32 	%r219, %r218, %r217;
	min.s32 	%r220, %r216, %r219;
	st.shared.u32 	[%r16+8320], %r220;
	bar.sync 	0;
	ld.shared.u32 	%r221, [%r16];
	ld.shared.u32 	%r222, [%r14+40];
	ld.shared.u32 	%r223, [%r22+2560];
	add.s32 	%r224, %r223, %r222;
	min.s32 	%r225, %r221, %r224;
	st.shared.u32 	[%r16], %r225;
	ld.shared.u32 	%r226, [%r16+8192];
	ld.shared.u32 	%r227, [%r14+8232];
	ld.shared.u32 	%r228, [%r22+2560];
	add.s32 	%r229, %r228, %r227;
	min.s32 	%r230, %r226, %r229;
	st.shared.u32 	[%r16+8192], %r230;
	ld.shared.u32 	%r231, [%r16+128];
	ld.shared.u32 	%r232, [%r14+40];
	ld.shared.u32 	%r233, [%r22+2688];
	add.s32 	%r234, %r233, %r232;
	min.s32 	%r235, %r231, %r234;
	st.shared.u32 	[%r16+128], %r235;
	ld.shared.u32 	%r236, [%r16+8320];
	ld.shared.u32 	%r237, [%r14+8232];
	ld.shared.u32 	%r238, [%r22+2688];
	add.s32 	%r239, %r238, %r237;
	min.s32 	%r240, %r236, %r239;
	st.shared.u32 	[%r16+8320], %r240;
	bar.sync 	0;
	ld.shared.u32 	%r241, [%r16];
	ld.shared.u32 	%r242, [%r14+44];
	ld.shared.u32 	%r243, [%r22+2816];
	add.s32 	%r244, %r243, %r242;
	min.s32 	%r245, %r241, %r244;
	st.shared.u32 	[%r16], %r245;
	ld.shared.u32 	%r246, [%r16+8192];
	ld.shared.u32 	%r247, [%r14+8236];
	ld.shared.u32 	%r248, [%r22+2816];
	add.s32 	%r249, %r248, %r247;
	min.s32 	%r250, %r246, %r249;
	st.shared.u32 	[%r16+8192], %r250;
	ld.shared.u32 	%r251, [%r16+128];
	ld.shared.u32 	%r252, [%r14+44];
	ld.shared.u32 	%r253, [%r22+2944];
	add.s32 	%r254, %r253, %r252;
	min.s32 	%r255, %r251, %r254;
	st.shared.u32 	[%r16+128], %r255;
	ld.shared.u32 	%r256, [%r16+8320];
	ld.shared.u32 	%r257, [%r14+8236];
	ld.shared.u32 	%r258, [%r22+2944];
	add.s32 	%r259, %r258, %r257;
	min.s32 	%r260, %r256, %r259;
	st.shared.u32 	[%r16+8320], %r260;
	bar.sync 	0;
	ld.shared.u32 	%r261, [%r16];
	ld.shared.u32 	%r262, [%r14+48];
	ld.shared.u32 	%r263, [%r22+3072];
	add.s32 	%r264, %r263, %r262;
	min.s32 	%r265, %r261, %r264;
	st.shared.u32 	[%r16], %r265;
	ld.shared.u32 	%r266, [%r16+8192];
	ld.shared.u32 	%r267, [%r14+8240];
	ld.shared.u32 	%r268, [%r22+3072];
	add.s32 	%r269, %r268, %r267;
	min.s32 	%r270, %r266, %r269;
	st.shared.u32 	[%r16+8192], %r270;
	ld.shared.u32 	%r271, [%r16+128];
	ld.shared.u32 	%r272, [%r14+48];
	ld.shared.u32 	%r273, [%r22+3200];
	add.s32 	%r274, %r273, %r272;
	min.s32 	%r275, %r271, %r274;
	st.shared.u32 	[%r16+128], %r275;
	ld.shared.u32 	%r276, [%r16+8320];
	ld.shared.u32 	%r277, [%r14+8240];
	ld.shared.u32 	%r278, [%r22+3200];
	add.s32 	%r279, %r278, %r277;
	min.s32 	%r280, %r276, %r279;
	st.shared.u32 	[%r16+8320], %r280;
	bar.sync 	0;
	ld.shared.u32 	%r281, [%r16];
	ld.shared.u32 	%r282, [%r14+52];
	ld.shared.u32 	%r283, [%r22+3328];
	add.s32 	%r284, %r283, %r282;
	min.s32 	%r285, %r281, %r284;
	st.shared.u32 	[%r16], %r285;
	ld.shared.u32 	%r286, [%r16+8192];
	ld.shared.u32 	%r287, [%r14+8244];
	ld.shared.u32 	%r288, [%r22+3328];
	add.s32 	%r289, %r288, %r287;
	min.s32 	%r290, %r286, %r289;
	st.shared.u32 	[%r16+8192], %r290;
	ld.shared.u32 	%r291, [%r16+128];
	ld.shared.u32 	%r292, [%r14+52];
	ld.shared.u32 	%r293, [%r22+3456];
	add.s32 	%r294, %r293, %r292;
	min.s32 	%r295, %r291, %r294;
	st.shared.u32 	[%r16+128], %r295;
	ld.shared.u32 	%r296, [%r16+8320];
	ld.shared.u32 	%r297, [%r14+8244];
	ld.shared.u32 	%r298, [%r22+3456];
	add.s32 	%r299, %r298, %r297;
	min.s32 	%r300, %r296, %r299;
	st.shared.u32 	[%r16+8320], %r300;
	bar.sync 	0;
	ld.shared.u32 	%r301, [%r16];
	ld.shared.u32 	%r302, [%r14+56];
	ld.shared.u32 	%r303, [%r22+3584];
	add.s32 	%r304, %r303, %r302;
	min.s32 	%r305, %r301, %r304;
	st.shared.u32 	[%r16], %r305;
	ld.shared.u32 	%r306, [%r16+8192];
	ld.shared.u32 	%r307, [%r14+8248];
	ld.shared.u32 	%r308, [%r22+3584];
	add.s32 	%r309, %r308, %r307;
	min.s32 	%r310, %r306, %r309;
	st.shared.u32 	[%r16+8192], %r310;
	ld.shared.u32 	%r311, [%r16+128];
	ld.shared.u32 	%r312, [%r14+56];
	ld.shared.u32 	%r313, [%r22+3712];
	add.s32 	%r314, %r313, %r312;
	min.s32 	%r315, %r311, %r314;
	st.shared.u32 	[%r16+128], %r315;
	ld.shared.u32 	%r316, [%r16+8320];
	ld.shared.u32 	%r317, [%r14+8248];
	ld.shared.u32 	%r318, [%r22+3712];
	add.s32 	%r319, %r318, %r317;
	min.s32 	%r320, %r316, %r319;
	st.shared.u32 	[%r16+8320], %r320;
	bar.sync 	0;
	ld.shared.u32 	%r321, [%r16];
	ld.shared.u32 	%r322, [%r14+60];
	ld.shared.u32 	%r323, [%r22+3840];
	add.s32 	%r324, %r323, %r322;
	min.s32 	%r325, %r321, %r324;
	st.shared.u32 	[%r16], %r325;
	ld.shared.u32 	%r326, [%r16+8192];
	ld.shared.u32 	%r327, [%r14+8252];
	ld.shared.u32 	%r328, [%r22+3840];
	add.s32 	%r329, %r328, %r327;
	min.s32 	%r330, %r326, %r329;
	st.shared.u32 	[%r16+8192], %r330;
	ld.shared.u32 	%r331, [%r16+128];
	ld.shared.u32 	%r332, [%r14+60];
	ld.shared.u32 	%r333, [%r22+3968];
	add.s32 	%r334, %r333, %r332;
	min.s32 	%r335, %r331, %r334;
	st.shared.u32 	[%r16+128], %r335;
	ld.shared.u32 	%r336, [%r16+8320];
	ld.shared.u32 	%r337, [%r14+8252];
	ld.shared.u32 	%r338, [%r22+3968];
	add.s32 	%r339, %r338, %r337;
	min.s32 	%r340, %r336, %r339;
	st.shared.u32 	[%r16+8320], %r340;
	bar.sync 	0;
	ld.shared.u32 	%r341, [%r16];
	ld.shared.u32 	%r342, [%r14+64];
	ld.shared.u32 	%r343, [%r22+4096];
	add.s32 	%r344, %r343, %r342;
	min.s32 	%r345, %r341, %r344;
	st.shared.u32 	[%r16], %r345;
	ld.shared.u32 	%r346, [%r16+8192];
	ld.shared.u32 	%r347, [%r14+8256];
	ld.shared.u32 	%r348, [%r22+4096];
	add.s32 	%r349, %r348, %r347;
	min.s32 	%r350, %r346, %r349;
	st.shared.u32 	[%r16+8192], %r350;
	ld.shared.u32 	%r351, [%r16+128];
	ld.shared.u32 	%r352, [%r14+64];
	ld.shared.u32 	%r353, [%r22+4224];
	add.s32 	%r354, %r353, %r352;
	min.s32 	%r355, %r351, %r354;
	st.shared.u32 	[%r16+128], %r355;
	ld.shared.u32 	%r356, [%r16+8320];
	ld.shared.u32 	%r357, [%r14+8256];
	ld.shared.u32 	%r358, [%r22+4224];
	add.s32 	%r359, %r358, %r357;
	min.s32 	%r360, %r356, %r359;
	st.shared.u32 	[%r16+8320], %r360;
	bar.sync 	0;
	ld.shared.u32 	%r361, [%r16];
	ld.shared.u32 	%r362, [%r14+68];
	ld.shared.u32 	%r363, [%r22+4352];
	add.s32 	%r364, %r363, %r362;
	min.s32 	%r365, %r361, %r364;
	st.shared.u32 	[%r16], %r365;
	ld.shared.u32 	%r366, [%r16+8192];
	ld.shared.u32 	%r367, [%r14+8260];
	ld.shared.u32 	%r368, [%r22+4352];
	add.s32 	%r369, %r368, %r367;
	min.s32 	%r370, %r366, %r369;
	st.shared.u32 	[%r16+8192], %r370;
	ld.shared.u32 	%r371, [%r16+128];
	ld.shared.u32 	%r372, [%r14+68];
	ld.shared.u32 	%r373, [%r22+4480];
	add.s32 	%r374, %r373, %r372;
	min.s32 	%r375, %r371, %r374;
	st.shared.u32 	[%r16+128], %r375;
	ld.shared.u32 	%r376, [%r16+8320];
	ld.shared.u32 	%r377, [%r14+8260];
	ld.shared.u32 	%r378, [%r22+4480];
	add.s32 	%r379, %r378, %r377;
	min.s32 	%r380, %r376, %r379;
	st.shared.u32 	[%r16+8320], %r380;
	bar.sync 	0;
	ld.shared.u32 	%r381, [%r16];
	ld.shared.u32 	%r382, [%r14+72];
	ld.shared.u32 	%r383, [%r22+4608];
	add.s32 	%r384, %r383, %r382;
	min.s32 	%r385, %r381, %r384;
	st.shared.u32 	[%r16], %r385;
	ld.shared.u32 	%r386, [%r16+8192];
	ld.shared.u32 	%r387, [%r14+8264];
	ld.shared.u32 	%r388, [%r22+4608];
	add.s32 	%r389, %r388, %r387;
	min.s32 	%r390, %r386, %r389;
	st.shared.u32 	[%r16+8192], %r390;
	ld.shared.u32 	%r391, [%r16+128];
	ld.shared.u32 	%r392, [%r14+72];
	ld.shared.u32 	%r393, [%r22+4736];
	add.s32 	%r394, %r393, %r392;
	min.s32 	%r395, %r391, %r394;
	st.shared.u32 	[%r16+128], %r395;
	ld.shared.u32 	%r396, [%r16+8320];
	ld.shared.u32 	%r397, [%r14+8264];
	ld.shared.u32 	%r398, [%r22+4736];
	add.s32 	%r399, %r398, %r397;
	min.s32 	%r400, %r396, %r399;
	st.shared.u32 	[%r16+8320], %r400;
	bar.sync 	0;
	ld.shared.u32 	%r401, [%r16];
	ld.shared.u32 	%r402, [%r14+76];
	ld.shared.u32 	%r403, [%r22+4864];
	add.s32 	%r404, %r403, %r402;
	min.s32 	%r405, %r401, %r404;
	st.shared.u32 	[%r16], %r405;
	ld.shared.u32 	%r406, [%r16+8192];
	ld.shared.u32 	%r407, [%r14+8268];
	ld.shared.u32 	%r408, [%r22+4864];
	add.s32 	%r409, %r408, %r407;
	min.s32 	%r410, %r406, %r409;
	st.shared.u32 	[%r16+8192], %r410;
	ld.shared.u32 	%r411, [%r16+128];
	ld.shared.u32 	%r412, [%r14+76];
	ld.shared.u32 	%r413, [%r22+4992];
	add.s32 	%r414, %r413, %r412;
	min.s32 	%r415, %r411, %r414;
	st.shared.u32 	[%r16+128], %r415;
	ld.shared.u32 	%r416, [%r16+8320];
	ld.shared.u32 	%r417, [%r14+8268];
	ld.shared.u32 	%r418, [%r22+4992];
	add.s32 	%r419, %r418, %r417;
	min.s32 	%r420, %r416, %r419;
	st.shared.u32 	[%r16+8320], %r420;
	bar.sync 	0;
	ld.shared.u32 	%r421, [%r16];
	ld.shared.u32 	%r422, [%r14+80];
	ld.shared.u32 	%r423, [%r22+5120];
	add.s32 	%r424, %r423, %r422;
	min.s32 	%r425, %r421, %r424;
	st.shared.u32 	[%r16], %r425;
	ld.shared.u32 	%r426, [%r16+8192];
	ld.shared.u32 	%r427, [%r14+8272];
	ld.shared.u32 	%r428, [%r22+5120];
	add.s32 	%r429, %r428, %r427;
	min.s32 	%r430, %r426, %r429;
	st.shared.u32 	[%r16+8192], %r430;
	ld.shared.u32 	%r431, [%r16+128];
	ld.shared.u32 	%r432, [%r14+80];
	ld.shared.u32 	%r433, [%r22+5248];
	add.s32 	%r434, %r433, %r432;
	min.s32 	%r435, %r431, %r434;
	st.shared.u32 	[%r16+128], %r435;
	ld.shared.u32 	%r436, [%r16+8320];
	ld.shared.u32 	%r437, [%r14+8272];
	ld.shared.u32 	%r438, [%r22+5248];
	add.s32 	%r439, %r438, %r437;
	min.s32 	%r440, %r436, %r439;
	st.shared.u32 	[%r16+8320], %r440;
	bar.sync 	0;
	ld.shared.u32 	%r441, [%r16];
	ld.shared.u32 	%r442, [%r14+84];
	ld.shared.u32 	%r443, [%r22+5376];
	add.s32 	%r444, %r443, %r442;
	min.s32 	%r445, %r441, %r444;
	st.shared.u32 	[%r16], %r445;
	ld.shared.u32 	%r446, [%r16+8192];
	ld.shared.u32 	%r447, [%r14+8276];
	ld.shared.u32 	%r448, [%r22+5376];
	add.s32 	%r449, %r448, %r447;
	min.s32 	%r450, %r446, %r449;
	st.shared.u32 	[%r16+8192], %r450;
	ld.shared.u32 	%r451, [%r16+128];
	ld.shared.u32 	%r452, [%r14+84];
	ld.shared.u32 	%r453, [%r22+5504];
	add.s32 	%r454, %r453, %r452;
	min.s32 	%r455, %r451, %r454;
	st.shared.u32 	[%r16+128], %r455;
	ld.shared.u32 	%r456, [%r16+8320];
	ld.shared.u32 	%r457, [%r14+8276];
	ld.shared.u32 	%r458, [%r22+5504];
	add.s32 	%r459, %r458, %r457;
	min.s32 	%r460, %r456, %r459;
	st.shared.u32 	[%r16+8320], %r460;
	bar.sync 	0;
	ld.shared.u32 	%r461, [%r16];
	ld.shared.u32 	%r462, [%r14+88];
	ld.shared.u32 	%r463, [%r22+5632];
	add.s32 	%r464, %r463, %r462;
	min.s32 	%r465, %r461, %r464;
	st.shared.u32 	[%r16], %r465;
	ld.shared.u32 	%r466, [%r16+8192];
	ld.shared.u32 	%r467, [%r14+8280];
	ld.shared.u32 	%r468, [%r22+5632];
	add.s32 	%r469, %r468, %r467;
	min.s32 	%r470, %r466, %r469;
	st.shared.u32 	[%r16+8192], %r470;
	ld.shared.u32 	%r471, [%r16+128];
	ld.shared.u32 	%r472, [%r14+88];
	ld.shared.u32 	%r473, [%r22+5760];
	add.s32 	%r474, %r473, %r472;
	min.s32 	%r475, %r471, %r474;
	st.shared.u32 	[%r16+128], %r475;
	ld.shared.u32 	%r476, [%r16+8320];
	ld.shared.u32 	%r477, [%r14+8280];
	ld.shared.u32 	%r478, [%r22+5760];
	add.s32 	%r479, %r478, %r477;
	min.s32 	%r480, %r476, %r479;
	st.shared.u32 	[%r16+8320], %r480;
	bar.sync 	0;
	ld.shared.u32 	%r481, [%r16];
	ld.shared.u32 	%r482, [%r14+92];
	ld.shared.u32 	%r483, [%r22+5888];
	add.s32 	%r484, %r483, %r482;
	min.s32 	%r485, %r481, %r484;
	st.shared.u32 	[%r16], %r485;
	ld.shared.u32 	%r486, [%r16+8192];
	ld.shared.u32 	%r487, [%r14+8284];
	ld.shared.u32 	%r488, [%r22+5888];
	add.s32 	%r489, %r488, %r487;
	min.s32 	%r490, %r486, %r489;
	st.shared.u32 	[%r16+8192], %r490;
	ld.shared.u32 	%r491, [%r16+128];
	ld.shared.u32 	%r492, [%r14+92];
	ld.shared.u32 	%r493, [%r22+6016];
	add.s32 	%r494, %r493, %r492;
	min.s32 	%r495, %r491, %r494;
	st.shared.u32 	[%r16+128], %r495;
	ld.shared.u32 	%r496, [%r16+8320];
	ld.shared.u32 	%r497, [%r14+8284];
	ld.shared.u32 	%r498, [%r22+6016];
	add.s32 	%r499, %r498, %r497;
	min.s32 	%r500, %r496, %r499;
	st.shared.u32 	[%r16+8320], %r500;
	bar.sync 	0;
	ld.shared.u32 	%r501, [%r16];
	ld.shared.u32 	%r502, [%r14+96];
	ld.shared.u32 	%r503, [%r22+6144];
	add.s32 	%r504, %r503, %r502;
	min.s32 	%r505, %r501, %r504;
	st.shared.u32 	[%r16], %r505;
	ld.shared.u32 	%r506, [%r16+8192];
	ld.shared.u32 	%r507, [%r14+8288];
	ld.shared.u32 	%r508, [%r22+6144];
	add.s32 	%r509, %r508, %r507;
	min.s32 	%r510, %r506, %r509;
	st.shared.u32 	[%r16+8192], %r510;
	ld.shared.u32 	%r511, [%r16+128];
	ld.shared.u32 	%r512, [%r14+96];
	ld.shared.u32 	%r513, [%r22+6272];
	add.s32 	%r514, %r513, %r512;
	min.s32 	%r515, %r511, %r514;
	st.shared.u32 	[%r16+128], %r515;
	ld.shared.u32 	%r516, [%r16+8320];
	ld.shared.u32 	%r517, [%r14+8288];
	ld.shared.u32 	%r518, [%r22+6272];
	add.s32 	%r519, %r518, %r517;
	min.s32 	%r520, %r516, %r519;
	st.shared.u32 	[%r16+8320], %r520;
	bar.sync 	0;
	ld.shared.u32 	%r521, [%r16];
	ld.shared.u32 	%r522, [%r14+100];
	ld.shared.u32 	%r523, [%r22+6400];
	add.s32 	%r524, %r523, %r522;
	min.s32 	%r525, %r521, %r524;
	st.shared.u32 	[%r16], %r525;
	ld.shared.u32 	%r526, [%r16+8192];
	ld.shared.u32 	%r527, [%r14+8292];
	ld.shared.u32 	%r528, [%r22+6400];
	add.s32 	%r529, %r528, %r527;
	min.s32 	%r530, %r526, %r529;
	st.shared.u32 	[%r16+8192], %r530;
	ld.shared.u32 	%r531, [%r16+128];
	ld.shared.u32 	%r532, [%r14+100];
	ld.shared.u32 	%r533, [%r22+6528];
	add.s32 	%r534, %r533, %r532;
	min.s32 	%r535, %r531, %r534;
	st.shared.u32 	[%r16+128], %r535;
	ld.shared.u32 	%r536, [%r16+8320];
	ld.shared.u32 	%r537, [%r14+8292];
	ld.shared.u32 	%r538, [%r22+6528];
	add.s32 	%r539, %r538, %r537;
	min.s32 	%r540, %r536, %r539;
	st.shared.u32 	[%r16+8320], %r540;
	bar.sync 	0;
	ld.shared.u32 	%r541, [%r16];
	ld.shared.u32 	%r542, [%r14+104];
	ld.shared.u32 	%r543, [%r22+6656];
	add.s32 	%r544, %r543, %r542;
	min.s32 	%r545, %r541, %r544;
	st.shared.u32 	[%r16], %r545;
	ld.shared.u32 	%r546, [%r16+8192];
	ld.shared.u32 	%r547, [%r14+8296];
	ld.shared.u32 	%r548, [%r22+6656];
	add.s32 	%r549, %r548, %r547;
	min.s32 	%r550, %r546, %r549;
	st.shared.u32 	[%r16+8192], %r550;
	ld.shared.u32 	%r551, [%r16+128];
	ld.shared.u32 	%r552, [%r14+104];
	ld.shared.u32 	%r553, [%r22+6784];
	add.s32 	%r554, %r553, %r552;
	min.s32 	%r555, %r551, %r554;
	st.shared.u32 	[%r16+128], %r555;
	ld.shared.u32 	%r556, [%r16+8320];
	ld.shared.u32 	%r557, [%r14+8296];
	ld.shared.u32 	%r558, [%r22+6784];
	add.s32 	%r559, %r558, %r557;
	min.s32 	%r560, %r556, %r559;
	st.shared.u32 	[%r16+8320], %r560;
	bar.sync 	0;
	ld.shared.u32 	%r561, [%r16];
	ld.shared.u32 	%r562, [%r14+108];
	ld.shared.u32 	%r563, [%r22+6912];
	add.s32 	%r564, %r563, %r562;
	min.s32 	%r565, %r561, %r564;
	st.shared.u32 	[%r16], %r565;
	ld.shared.u32 	%r566, [%r16+8192];
	ld.shared.u32 	%r567, [%r14+8300];
	ld.shared.u32 	%r568, [%r22+6912];
	add.s32 	%r569, %r568, %r567;
	min.s32 	%r570, %r566, %r569;
	st.shared.u32 	[%r16+8192], %r570;
	ld.shared.u32 	%r571, [%r16+128];
	ld.shared.u32 	%r572, [%r14+108];
	ld.shared.u32 	%r573, [%r22+7040];
	add.s32 	%r574, %r573, %r572;
	min.s32 	%r575, %r571, %r574;
	st.shared.u32 	[%r16+128], %r575;
	ld.shared.u32 	%r576, [%r16+8320];
	ld.shared.u32 	%r577, [%r14+8300];
	ld.shared.u32 	%r578, [%r22+7040];
	add.s32 	%r579, %r578, %r577;
	min.s32 	%r580, %r576, %r579;
	st.shared.u32 	[%r16+8320], %r580;
	bar.sync 	0;
	ld.shared.u32 	%r581, [%r16];
	ld.shared.u32 	%r582, [%r14+112];
	ld.shared.u32 	%r583, [%r22+7168];
	add.s32 	%r584, %r583, %r582;
	min.s32 	%r585, %r581, %r584;
	st.shared.u32 	[%r16], %r585;
	ld.shared.u32 	%r586, [%r16+8192];
	ld.shared.u32 	%r587, [%r14+8304];
	ld.shared.u32 	%r588, [%r22+7168];
	add.s32 	%r589, %r588, %r587;
	min.s32 	%r590, %r586, %r589;
	st.shared.u32 	[%r16+8192], %r590;
	ld.shared.u32 	%r591, [%r16+128];
	ld.shared.u32 	%r592, [%r14+112];
	ld.shared.u32 	%r593, [%r22+7296];
	add.s32 	%r594, %r593, %r592;
	min.s32 	%r595, %r591, %r594;
	st.shared.u32 	[%r16+128], %r595;
	ld.shared.u32 	%r596, [%r16+8320];
	ld.shared.u32 	%r597, [%r14+8304];
	ld.shared.u32 	%r598, [%r22+7296];
	add.s32 	%r599, %r598, %r597;
	min.s32 	%r600, %r596, %r599;
	st.shared.u32 	[%r16+8320], %r600;
	bar.sync 	0;
	ld.shared.u32 	%r601, [%r16];
	ld.shared.u32 	%r602, [%r14+116];
	ld.shared.u32 	%r603, [%r22+7424];
	add.s32 	%r604, %r603, %r602;
	min.s32 	%r605, %r601, %r604;
	st.shared.u32 	[%r16], %r605;
	ld.shared.u32 	%r606, [%r16+8192];
	ld.shared.u32 	%r607, [%r14+8308];
	ld.shared.u32 	%r608, [%r22+7424];
	add.s32 	%r609, %r608, %r607;
	min.s32 	%r610, %r606, %r609;
	st.shared.u32 	[%r16+8192], %r610;
	ld.shared.u32 	%r611, [%r16+128];
	ld.shared.u32 	%r612, [%r14+116];
	ld.shared.u32 	%r613, [%r22+7552];
	add.s32 	%r614, %r613, %r612;
	min.s32 	%r615, %r611, %r614;
	st.shared.u32 	[%r16+128], %r615;
	ld.shared.u32 	%r616, [%r16+8320];
	ld.shared.u32 	%r617, [%r14+8308];
	ld.shared.u32 	%r618, [%r22+7552];
	add.s32 	%r619, %r618, %r617;
	min.s32 	%r620, %r616, %r619;
	st.shared.u32 	[%r16+8320], %r620;
	bar.sync 	0;
	ld.shared.u32 	%r621, [%r16];
	ld.shared.u32 	%r622, [%r14+120];
	ld.shared.u32 	%r623, [%r22+7680];
	add.s32 	%r624, %r623, %r622;
	min.s32 	%r625, %r621, %r624;
	st.shared.u32 	[%r16], %r625;
	ld.shared.u32 	%r626, [%r16+8192];
	ld.shared.u32 	%r627, [%r14+8312];
	ld.shared.u32 	%r628, [%r22+7680];
	add.s32 	%r629, %r628, %r627;
	min.s32 	%r630, %r626, %r629;
	st.shared.u32 	[%r16+8192], %r630;
	ld.shared.u32 	%r631, [%r16+128];
	ld.shared.u32 	%r632, [%r14+120];
	ld.shared.u32 	%r633, [%r22+7808];
	add.s32 	%r634, %r633, %r632;
	min.s32 	%r635, %r631, %r634;
	st.shared.u32 	[%r16+128], %r635;
	ld.shared.u32 	%r636, [%r16+8320];
	ld.shared.u32 	%r637, [%r14+8312];
	ld.shared.u32 	%r638, [%r22+7808];
	add.s32 	%r639, %r638, %r637;
	min.s32 	%r640, %r636, %r639;
	st.shared.u32 	[%r16+8320], %r640;
	bar.sync 	0;
	ld.shared.u32 	%r641, [%r16];
	ld.shared.u32 	%r642, [%r14+124];
	ld.shared.u32 	%r643, [%r22+7936];
	add.s32 	%r644, %r643, %r642;
	min.s32 	%r645, %r641, %r644;
	st.shared.u32 	[%r16], %r645;
	ld.shared.u32 	%r646, [%r16+8192];
	ld.shared.u32 	%r647, [%r14+8316];
	ld.shared.u32 	%r648, [%r22+7936];
	add.s32 	%r649, %r648, %r647;
	min.s32 	%r650, %r646, %r649;
	st.shared.u32 	[%r16+8192], %r650;
	ld.shared.u32 	%r651, [%r16+128];
	ld.shared.u32 	%r652, [%r14+124];
	ld.shared.u32 	%r653, [%r22+8064];
	add.s32 	%r654, %r653, %r652;
	min.s32 	%r655, %r651, %r654;
	st.shared.u32 	[%r16+128], %r655;
	ld.shared.u32 	%r656, [%r16+8320];
	ld.shared.u32 	%r657, [%r14+8316];
	ld.shared.u32 	%r658, [%r22+8064];
	add.s32 	%r659, %r658, %r657;
	min.s32 	%r660, %r656, %r659;
	st.shared.u32 	[%r16+8320], %r660;
	bar.sync 	0;
	ld.shared.u32 	%r661, [%r16];
	ld.shared.u32 	%r662, [%r14+128];
	ld.shared.u32 	%r663, [%r22+8192];
	add.s32 	%r664, %r663, %r662;
	min.s32 	%r665, %r661, %r664;
	st.shared.u32 	[%r16], %r665;
	ld.shared.u32 	%r666, [%r16+8192];
	ld.shared.u32 	%r667, [%r14+8320];
	ld.shared.u32 	%r668, [%r22+8192];
	add.s32 	%r669, %r668, %r667;
	min.s32 	%r670, %r666, %r669;
	st.shared.u32 	[%r16+8192], %r670;
	ld.shared.u32 	%r671, [%r16+128];
	ld.shared.u32 	%r672, [%r14+128];
	ld.shared.u32 	%r673, [%r22+8320];
	add.s32 	%r674, %r673, %r672;
	min.s32 	%r675, %r671, %r674;
	st.shared.u32 	[%r16+128], %r675;
	ld.shared.u32 	%r676, [%r16+8320];
	ld.shared.u32 	%r677, [%r14+8320];
	ld.shared.u32 	%r678, [%r22+8320];
	add.s32 	%r679, %r678, %r677;
	min.s32 	%r680, %r676, %r679;
	st.shared.u32 	[%r16+8320], %r680;
	bar.sync 	0;
	ld.shared.u32 	%r681, [%r16];
	ld.shared.u32 	%r682, [%r14+132];
	ld.shared.u32 	%r683, [%r22+8448];
	add.s32 	%r684, %r683, %r682;
	min.s32 	%r685, %r681, %r684;
	st.shared.u32 	[%r16], %r685;
	ld.shared.u32 	%r686, [%r16+8192];
	ld.shared.u32 	%r687, [%r14+8324];
	ld.shared.u32 	%r688, [%r22+8448];
	add.s32 	%r689, %r688, %r687;
	min.s32 	%r690, %r686, %r689;
	st.shared.u32 	[%r16+8192], %r690;
	ld.shared.u32 	%r691, [%r16+128];
	ld.shared.u32 	%r692, [%r14+132];
	ld.shared.u32 	%r693, [%r22+8576];
	add.s32 	%r694, %r693, %r692;
	min.s32 	%r695, %r691, %r694;
	st.shared.u32 	[%r16+128], %r695;
	ld.shared.u32 	%r696, [%r16+8320];
	ld.shared.u32 	%r697, [%r14+8324];
	ld.shared.u32 	%r698, [%r22+8576];
	add.s32 	%r699, %r698, %r697;
	min.s32 	%r700, %r696, %r699;
	st.shared.u32 	[%r16+8320], %r700;
	bar.sync 	0;
	ld.shared.u32 	%r701, [%r16];
	ld.shared.u32 	%r702, [%r14+136];
	ld.shared.u32 	%r703, [%r22+8704];
	add.s32 	%r704, %r703, %r702;
	min.s32 	%r705, %r701, %r704;
	st.shared.u32 	[%r16], %r705;
	ld.shared.u32 	%r706, [%r16+8192];
	ld.shared.u32 	%r707, [%r14+8328];
	ld.shared.u32 	%r708, [%r22+8704];
	add.s32 	%r709, %r708, %r707;
	min.s32 	%r710, %r706, %r709;
	st.shared.u32 	[%r16+8192], %r710;
	ld.shared.u32 	%r711, [%r16+128];
	ld.shared.u32 	%r712, [%r14+136];
	ld.shared.u32 	%r713, [%r22+8832];
	add.s32 	%r714, %r713, %r712;
	min.s32 	%r715, %r711, %r714;
	st.shared.u32 	[%r16+128], %r715;
	ld.shared.u32 	%r716, [%r16+8320];
	ld.shared.u32 	%r717, [%r14+8328];
	ld.shared.u32 	%r718, [%r22+8832];
	add.s32 	%r719, %r718, %r717;
	min.s32 	%r720, %r716, %r719;
	st.shared.u32 	[%r16+8320], %r720;
	bar.sync 	0;
	ld.shared.u32 	%r721, [%r16];
	ld.shared.u32 	%r722, [%r14+140];
	ld.shared.u32 	%r723, [%r22+8960];
	add.s32 	%r724, %r723, %r722;
	min.s32 	%r725, %r721, %r724;
	st.shared.u32 	[%r16], %r725;
	ld.shared.u32 	%r726, [%r16+8192];
	ld.shared.u32 	%r727, [%r14+8332];
	ld.shared.u32 	%r728, [%r22+8960];
	add.s32 	%r729, %r728, %r727;
	min.s32 	%r730, %r726, %r729;
	st.shared.u32 	[%r16+8192], %r730;
	ld.shared.u32 	%r731, [%r16+128];
	ld.shared.u32 	%r732, [%r14+140];
	ld.shared.u32 	%r733, [%r22+9088];
	add.s32 	%r734, %r733, %r732;
	min.s32 	%r735, %r731, %r734;
	st.shared.u32 	[%r16+128], %r735;
	ld.shared.u32 	%r736, [%r16+8320];
	ld.shared.u32 	%r737, [%r14+8332];
	ld.shared.u32 	%r738, [%r22+9088];
	add.s32 	%r739, %r738, %r737;
	min.s32 	%r740, %r736, %r739;
	st.shared.u32 	[%r16+8320], %r740;
	bar.sync 	0;
	ld.shared.u32 	%r741, [%r16];
	ld.shared.u32 	%r742, [%r14+144];
	ld.shared.u32 	%r743, [%r22+9216];
	add.s32 	%r744, %r743, %r742;
	min.s32 	%r745, %r741, %r744;
	st.shared.u32 	[%r16], %r745;
	ld.shared.u32 	%r746, [%r16+8192];
	ld.shared.u32 	%r747, [%r14+8336];
	ld.shared.u32 	%r748, [%r22+9216];
	add.s32 	%r749, %r748, %r747;
	min.s32 	%r750, %r746, %r749;
	st.shared.u32 	[%r16+8192], %r750;
	ld.shared.u32 	%r751, [%r16+128];
	ld.shared.u32 	%r752, [%r14+144];
	ld.shared.u32 	%r753, [%r22+9344];
	add.s32 	%r754, %r753, %r752;
	min.s32 	%r755, %r751, %r754;
	st.shared.u32 	[%r16+128], %r755;
	ld.shared.u32 	%r756, [%r16+8320];
	ld.shared.u32 	%r757, [%r14+8336];
	ld.shared.u32 	%r758, [%r22+9344];
	add.s32 	%r759, %r758, %r757;
	min.s32 	%r760, %r756, %r759;
	st.shared.u32 	[%r16+8320], %r760;
	bar.sync 	0;
	ld.shared.u32 	%r761, [%r16];
	ld.shared.u32 	%r762, [%r14+148];
	ld.shared.u32 	%r763, [%r22+9472];
	add.s32 	%r764, %r763, %r762;
	min.s32 	%r765, %r761, %r764;
	st.shared.u32 	[%r16], %r765;
	ld.shared.u32 	%r766, [%r16+8192];
	ld.shared.u32 	%r767, [%r14+8340];
	ld.shared.u32 	%r768, [%r22+9472];
	add.s32 	%r769, %r768, %r767;
	min.s32 	%r770, %r766, %r769;
	st.shared.u32 	[%r16+8192], %r770;
	ld.shared.u32 	%r771, [%r16+128];
	ld.shared.u32 	%r772, [%r14+148];
	ld.shared.u32 	%r773, [%r22+9600];
	add.s32 	%r774, %r773, %r772;
	min.s32 	%r775, %r771, %r774;
	st.shared.u32 	[%r16+128], %r775;
	ld.shared.u32 	%r776, [%r16+8320];
	ld.shared.u32 	%r777, [%r14+8340];
	ld.shared.u32 	%r778, [%r22+9600];
	add.s32 	%r779, %r778, %r777;
	min.s32 	%r780, %r776, %r779;
	st.shared.u32 	[%r16+8320], %r780;
	bar.sync 	0;
	ld.shared.u32 	%r781, [%r16];
	ld.shared.u32 	%r782, [%r14+152];
	ld.shared.u32 	%r783, [%r22+9728];
	add.s32 	%r784, %r783, %r782;
	min.s32 	%r785, %r781, %r784;
	st.shared.u32 	[%r16], %r785;
	ld.shared.u32 	%r786, [%r16+8192];
	ld.shared.u32 	%r787, [%r14+8344];
	ld.shared.u32 	%r788, [%r22+9728];
	add.s32 	%r789, %r788, %r787;
	min.s32 	%r790, %r786, %r789;
	st.shared.u32 	[%r16+8192], %r790;
	ld.shared.u32 	%r791, [%r16+128];
	ld.shared.u32 	%r792, [%r14+152];
	ld.shared.u32 	%r793, [%r22+9856];
	add.s32 	%r794, %r793, %r792;
	min.s32 	%r795, %r791, %r794;
	st.shared.u32 	[%r16+128], %r795;
	ld.shared.u32 	%r796, [%r16+8320];
	ld.shared.u32 	%r797, [%r14+8344];
	ld.shared.u32 	%r798, [%r22+9856];
	add.s32 	%r799, %r798, %r797;
	min.s32 	%r800, %r796, %r799;
	st.shared.u32 	[%r16+8320], %r800;
	bar.sync 	0;
	ld.shared.u32 	%r801, [%r16];
	ld.shared.u32 	%r802, [%r14+156];
	ld.shared.u32 	%r803, [%r22+9984];
	add.s32 	%r804, %r803, %r802;
	min.s32 	%r805, %r801, %r804;
	st.shared.u32 	[%r16], %r805;
	ld.shared.u32 	%r806, [%r16+8192];
	ld.shared.u32 	%r807, [%r14+8348];
	ld.shared.u32 	%r808, [%r22+9984];
	add.s32 	%r809, %r808, %r807;
	min.s32 	%r810, %r806, %r809;
	st.shared.u32 	[%r16+8192], %r810;
	ld.shared.u32 	%r811, [%r16+128];
	ld.shared.u32 	%r812, [%r14+156];
	ld.shared.u32 	%r813, [%r22+10112];
	add.s32 	%r814, %r813, %r812;
	min.s32 	%r815, %r811, %r814;
	st.shared.u32 	[%r16+128], %r815;
	ld.shared.u32 	%r816, [%r16+8320];
	ld.shared.u32 	%r817, [%r14+8348];
	ld.shared.u32 	%r818, [%r22+10112];
	add.s32 	%r819, %r818, %r817;
	min.s32 	%r820, %r816, %r819;
	st.shared.u32 	[%r16+8320], %r820;
	bar.sync 	0;
	ld.shared.u32 	%r821, [%r16];
	ld.shared.u32 	%r822, [%r14+160];
	ld.shared.u32 	%r823, [%r22+10240];
	add.s32 	%r824, %r823, %r822;
	min.s32 	%r825, %r821, %r824;
	st.shared.u32 	[%r16], %r825;
	ld.shared.u32 	%r826, [%r16+8192];
	ld.shared.u32 	%r827, [%r14+8352];
	ld.shared.u32 	%r828, [%r22+10240];
	add.s32 	%r829, %r828, %r827;
	min.s32 	%r830, %r826, %r829;
	st.shared.u32 	[%r16+8192], %r830;
	ld.shared.u32 	%r831, [%r16+128];
	ld.shared.u32 	%r832, [%r14+160];
	ld.shared.u32 	%r833, [%r22+10368];
	add.s32 	%r834, %r833, %r832;
	min.s32 	%r835, %r831, %r834;
	st.shared.u32 	[%r16+128], %r835;
	ld.shared.u32 	%r836, [%r16+8320];
	ld.shared.u32 	%r837, [%r14+8352];
	ld.shared.u32 	%r838, [%r22+10368];
	add.s32 	%r839, %r838, %r837;
	min.s32 	%r840, %r836, %r839;
	st.shared.u32 	[%r16+8320], %r840;
	bar.sync 	0;
	ld.shared.u32 	%r841, [%r16];
	ld.shared.u32 	%r842, [%r14+164];
	ld.shared.u32 	%r843, [%r22+10496];
	add.s32 	%r844, %r843, %r842;
	min.s32 	%r845, %r841, %r844;
	st.shared.u32 	[%r16], %r845;
	ld.shared.u32 	%r846, [%r16+8192];
	ld.shared.u32 	%r847, [%r14+8356];
	ld.shared.u32 	%r848, [%r22+10496];
	add.s32 	%r849, %r848, %r847;
	min.s32 	%r850, %r846, %r849;
	st.shared.u32 	[%r16+8192], %r850;
	ld.shared.u32 	%r851, [%r16+128];
	ld.shared.u32 	%r852, [%r14+164];
	ld.shared.u32 	%r853, [%r22+10624];
	add.s32 	%r854, %r853, %r852;
	min.s32 	%r855, %r851, %r854;
	st.shared.u32 	[%r16+128], %r855;
	ld.shared.u32 	%r856, [%r16+8320];
	ld.shared.u32 	%r857, [%r14+8356];
	ld.shared.u32 	%r858, [%r22+10624];
	add.s32 	%r859, %r858, %r857;
	min.s32 	%r860, %r856, %r859;
	st.shared.u32 	[%r16+8320], %r860;
	bar.sync 	0;
	ld.shared.u32 	%r861, [%r16];
	ld.shared.u32 	%r862, [%r14+168];
	ld.shared.u32 	%r863, [%r22+10752];
	add.s32 	%r864, %r863, %r862;
	min.s32 	%r865, %r861, %r864;
	st.shared.u32 	[%r16], %r865;
	ld.shared.u32 	%r866, [%r16+8192];
	ld.shared.u32 	%r867, [%r14+8360];
	ld.shared.u32 	%r868, [%r22+10752];
	add.s32 	%r869, %r868, %r867;
	min.s32 	%r870, %r866, %r869;
	st.shared.u32 	[%r16+8192], %r870;
	ld.shared.u32 	%r871, [%r16+128];
	ld.shared.u32 	%r872, [%r14+168];
	ld.shared.u32 	%r873, [%r22+10880];
	add.s32 	%r874, %r873, %r872;
	min.s32 	%r875, %r871, %r874;
	st.shared.u32 	[%r16+128], %r875;
	ld.shared.u32 	%r876, [%r16+8320];
	ld.shared.u32 	%r877, [%r14+8360];
	ld.shared.u32 	%r878, [%r22+10880];
	add.s32 	%r879, %r878, %r877;
	min.s32 	%r880, %r876, %r879;
	st.shared.u32 	[%r16+8320], %r880;
	bar.sync 	0;
	ld.shared.u32 	%r881, [%r16];
	ld.shared.u32 	%r882, [%r14+172];
	ld.shared.u32 	%r883, [%r22+11008];
	add.s32 	%r884, %r883, %r882;
	min.s32 	%r885, %r881, %r884;
	st.shared.u32 	[%r16], %r885;
	ld.shared.u32 	%r886, [%r16+8192];
	ld.shared.u32 	%r887, [%r14+8364];
	ld.shared.u32 	%r888, [%r22+11008];
	add.s32 	%r889, %r888, %r887;
	min.s32 	%r890, %r886, %r889;
	st.shared.u32 	[%r16+8192], %r890;
	ld.shared.u32 	%r891, [%r16+128];
	ld.shared.u32 	%r892, [%r14+172];
	ld.shared.u32 	%r893, [%r22+11136];
	add.s32 	%r894, %r893, %r892;
	min.s32 	%r895, %r891, %r894;
	st.shared.u32 	[%r16+128], %r895;
	ld.shared.u32 	%r896, [%r16+8320];
	ld.shared.u32 	%r897, [%r14+8364];
	ld.shared.u32 	%r898, [%r22+11136];
	add.s32 	%r899, %r898, %r897;
	min.s32 	%r900, %r896, %r899;
	st.shared.u32 	[%r16+8320], %r900;
	bar.sync 	0;
	ld.shared.u32 	%r901, [%r16];
	ld.shared.u32 	%r902, [%r14+176];
	ld.shared.u32 	%r903, [%r22+11264];
	add.s32 	%r904, %r903, %r902;
	min.s32 	%r905, %r901, %r904;
	st.shared.u32 	[%r16], %r905;
	ld.shared.u32 	%r906, [%r16+8192];
	ld.shared.u32 	%r907, [%r14+8368];
	ld.shared.u32 	%r908, [%r22+11264];
	add.s32 	%r909, %r908, %r907;
	min.s32 	%r910, %r906, %r909;
	st.shared.u32 	[%r16+8192], %r910;
	ld.shared.u32 	%r911, [%r16+128];
	ld.shared.u32 	%r912, [%r14+176];
	ld.shared.u32 	%r913, [%r22+11392];
	add.s32 	%r914, %r913, %r912;
	min.s32 	%r915, %r911, %r914;
	st.shared.u32 	[%r16+128], %r915;
	ld.shared.u32 	%r916, [%r16+8320];
	ld.shared.u32 	%r917, [%r14+8368];
	ld.shared.u32 	%r918, [%r22+11392];
	add.s32 	%r919, %r918, %r917;
	min.s32 	%r920, %r916, %r919;
	st.shared.u32 	[%r16+8320], %r920;
	bar.sync 	0;
	ld.shared.u32 	%r921, [%r16];
	ld.shared.u32 	%r922, [%r14+180];
	ld.shared.u32 	%r923, [%r22+11520];
	add.s32 	%r924, %r923, %r922;
	min.s32 	%r925, %r921, %r924;
	st.shared.u32 	[%r16], %r925;
	ld.shared.u32 	%r926, [%r16+8192];
	ld.shared.u32 	%r927, [%r14+8372];
	ld.shared.u32 	%r928, [%r22+11520];
	add.s32 	%r929, %r928, %r927;
	min.s32 	%r930, %r926, %r929;
	st.shared.u32 	[%r16+8192], %r930;
	ld.shared.u32 	%r931, [%r16+128];
	ld.shared.u32 	%r932, [%r14+180];
	ld.shared.u32 	%r933, [%r22+11648];
	add.s32 	%r934, %r933, %r932;
	min.s32 	%r935, %r931, %r934;
	st.shared.u32 	[%r16+128], %r935;
	ld.shared.u32 	%r936, [%r16+8320];
	ld.shared.u32 	%r937, [%r14+8372];
	ld.shared.u32 	%r938, [%r22+11648];
	add.s32 	%r939, %r938, %r937;
	min.s32 	%r940, %r936, %r939;
	st.shared.u32 	[%r16+8320], %r940;
	bar.sync 	0;
	ld.shared.u32 	%r941, [%r16];
	ld.shared.u32 	%r942, [%r14+184];
	ld.shared.u32 	%r943, [%r22+11776];
	add.s32 	%r944, %r943, %r942;
	min.s32 	%r945, %r941, %r944;
	st.shared.u32 	[%r16], %r945;
	ld.shared.u32 	%r946, [%r16+8192];
	ld.shared.u32 	%r947, [%r14+8376];
	ld.shared.u32 	%r948, [%r22+11776];
	add.s32 	%r949, %r948, %r947;
	min.s32 	%r950, %r946, %r949;
	st.shared.u32 	[%r16+8192], %r950;
	ld.shared.u32 	%r951, [%r16+128];
	ld.shared.u32 	%r952, [%r14+184];
	ld.shared.u32 	%r953, [%r22+11904];
	add.s32 	%r954, %r953, %r952;
	min.s32 	%r955, %r951, %r954;
	st.shared.u32 	[%r16+128], %r955;
	ld.shared.u32 	%r956, [%r16+8320];
	ld.shared.u32 	%r957, [%r14+8376];
	ld.shared.u32 	%r958, [%r22+11904];
	add.s32 	%r959, %r958, %r957;
	min.s32 	%r960, %r956, %r959;
	st.shared.u32 	[%r16+8320], %r960;
	bar.sync 	0;
	ld.shared.u32 	%r961, [%r16];
	ld.shared.u32 	%r962, [%r14+188];
	ld.shared.u32 	%r963, [%r22+12032];
	add.s32 	%r964, %r963, %r962;
	min.s32 	%r965, %r961, %r964;
	st.shared.u32 	[%r16], %r965;
	ld.shared.u32 	%r966, [%r16+8192];
	ld.shared.u32 	%r967, [%r14+8380];
	ld.shared.u32 	%r968, [%r22+12032];
	add.s32 	%r969, %r968, %r967;
	min.s32 	%r970, %r966, %r969;
	st.shared.u32 	[%r16+8192], %r970;
	ld.shared.u32 	%r971, [%r16+128];
	ld.shared.u32 	%r972, [%r14+188];
	ld.shared.u32 	%r973, [%r22+12160];
	add.s32 	%r974, %r973, %r972;
	min.s32 	%r975, %r971, %r974;
	st.shared.u32 	[%r16+128], %r975;
	ld.shared.u32 	%r976, [%r16+8320];
	ld.shared.u32 	%r977, [%r14+8380];
	ld.shared.u32 	%r978, [%r22+12160];
	add.s32 	%r979, %r978, %r977;
	min.s32 	%r980, %r976, %r979;
	st.shared.u32 	[%r16+8320], %r980;
	bar.sync 	0;
	ld.shared.u32 	%r981, [%r16];
	ld.shared.u32 	%r982, [%r14+192];
	ld.shared.u32 	%r983, [%r22+12288];
	add.s32 	%r984, %r983, %r982;
	min.s32 	%r985, %r981, %r984;
	st.shared.u32 	[%r16], %r985;
	ld.shared.u32 	%r986, [%r16+8192];
	ld.shared.u32 	%r987, [%r14+8384];
	ld.shared.u32 	%r988, [%r22+12288];
	add.s32 	%r989, %r988, %r987;
	min.s32 	%r990, %r986, %r989;
	st.shared.u32 	[%r16+8192], %r990;
	ld.shared.u32 	%r991, [%r16+128];
	ld.shared.u32 	%r992, [%r14+192];
	ld.shared.u32 	%r993, [%r22+12416];
	add.s32 	%r994, %r993, %r992;
	min.s32 	%r995, %r991, %r994;
	st.shared.u32 	[%r16+128], %r995;
	ld.shared.u32 	%r996, [%r16+8320];
	ld.shared.u32 	%r997, [%r14+8384];
	ld.shared.u32 	%r998, [%r22+12416];
	add.s32 	%r999, %r998, %r997;
	min.s32 	%r1000, %r996, %r999;
	st.shared.u32 	[%r16+8320], %r1000;
	bar.sync 	0;
	ld.shared.u32 	%r1001, [%r16];
	ld.shared.u32 	%r1002, [%r14+196];
	ld.shared.u32 	%r1003, [%r22+12544];
	add.s32 	%r1004, %r1003, %r1002;
	min.s32 	%r1005, %r1001, %r1004;
	st.shared.u32 	[%r16], %r1005;
	ld.shared.u32 	%r1006, [%r16+8192];
	ld.shared.u32 	%r1007, [%r14+8388];
	ld.shared.u32 	%r1008, [%r22+12544];
	add.s32 	%r1009, %r1008, %r1007;
	min.s32 	%r1010, %r1006, %r1009;
	st.shared.u32 	[%r16+8192], %r1010;
	ld.shared.u32 	%r1011, [%r16+128];
	ld.shared.u32 	%r1012, [%r14+196];
	ld.shared.u32 	%r1013, [%r22+12672];
	add.s32 	%r1014, %r1013, %r1012;
	min.s32 	%r1015, %r1011, %r1014;
	st.shared.u32 	[%r16+128], %r1015;
	ld.shared.u32 	%r1016, [%r16+8320];
	ld.shared.u32 	%r1017, [%r14+8388];
	ld.shared.u32 	%r1018, [%r22+12672];
	add.s32 	%r1019, %r1018, %r1017;
	min.s32 	%r1020, %r1016, %r1019;
	st.shared.u32 	[%r16+8320], %r1020;
	bar.sync 	0;
	ld.shared.u32 	%r1021, [%r16];
	ld.shared.u32 	%r1022, [%r14+200];
	ld.shared.u32 	%r1023, [%r22+12800];
	add.s32 	%r1024, %r1023, %r1022;
	min.s32 	%r1025, %r1021, %r1024;
	st.shared.u32 	[%r16], %r1025;
	ld.shared.u32 	%r1026, [%r16+8192];
	ld.shared.u32 	%r1027, [%r14+8392];
	ld.shared.u32 	%r1028, [%r22+12800];
	add.s32 	%r1029, %r1028, %r1027;
	min.s32 	%r1030, %r1026, %r1029;
	st.shared.u32 	[%r16+8192], %r1030;
	ld.shared.u32 	%r1031, [%r16+128];
	ld.shared.u32 	%r1032, [%r14+200];
	ld.shared.u32 	%r1033, [%r22+12928];
	add.s32 	%r1034, %r1033, %r1032;
	min.s32 	%r1035, %r1031, %r1034;
	st.shared.u32 	[%r16+128], %r1035;
	ld.shared.u32 	%r1036, [%r16+8320];
	ld.shared.u32 	%r1037, [%r14+8392];
	ld.shared.u32 	%r1038, [%r22+12928];
	add.s32 	%r1039, %r1038, %r1037;
	min.s32 	%r1040, %r1036, %r1039;
	st.shared.u32 	[%r16+8320], %r1040;
	bar.sync 	0;
	ld.shared.u32 	%r1041, [%r16];
	ld.shared.u32 	%r1042, [%r14+204];
	ld.shared.u32 	%r1043, [%r22+13056];
	add.s32 	%r1044, %r1043, %r1042;
	min.s32 	%r1045, %r1041, %r1044;
	st.shared.u32 	[%r16], %r1045;
	ld.shared.u32 	%r1046, [%r16+8192];
	ld.shared.u32 	%r1047, [%r14+8396];
	ld.shared.u32 	%r1048, [%r22+13056];
	add.s32 	%r1049, %r1048, %r1047;
	min.s32 	%r1050, %r1046, %r1049;
	st.shared.u32 	[%r16+8192], %r1050;
	ld.shared.u32 	%r1051, [%r16+128];
	ld.shared.u32 	%r1052, [%r14+204];
	ld.shared.u32 	%r1053, [%r22+13184];
	add.s32 	%r1054, %r1053, %r1052;
	min.s32 	%r1055, %r1051, %r1054;
	st.shared.u32 	[%r16+128], %r1055;
	ld.shared.u32 	%r1056, [%r16+8320];
	ld.shared.u32 	%r1057, [%r14+8396];
	ld.shared.u32 	%r1058, [%r22+13184];
	add.s32 	%r1059, %r1058, %r1057;
	min.s32 	%r1060, %r1056, %r1059;
	st.shared.u32 	[%r16+8320], %r1060;
	bar.sync 	0;
	ld.shared.u32 	%r1061, [%r16];
	ld.shared.u32 	%r1062, [%r14+208];
	ld.shared.u32 	%r1063, [%r22+13312];
	add.s32 	%r1064, %r1063, %r1062;
	min.s32 	%r1065, %r1061, %r1064;
	st.shared.u32 	[%r16], %r1065;
	ld.shared.u32 	%r1066, [%r16+8192];
	ld.shared.u32 	%r1067, [%r14+8400];
	ld.shared.u32 	%r1068, [%r22+13312];
	add.s32 	%r1069, %r1068, %r1067;
	min.s32 	%r1070, %r1066, %r1069;
	st.shared.u32 	[%r16+8192], %r1070;
	ld.shared.u32 	%r1071, [%r16+128];
	ld.shared.u32 	%r1072, [%r14+208];
	ld.shared.u32 	%r1073, [%r22+13440];
	add.s32 	%r1074, %r1073, %r1072;
	min.s32 	%r1075, %r1071, %r1074;
	st.shared.u32 	[%r16+128], %r1075;
	ld.shared.u32 	%r1076, [%r16+8320];
	ld.shared.u32 	%r1077, [%r14+8400];
	ld.shared.u32 	%r1078, [%r22+13440];
	add.s32 	%r1079, %r1078, %r1077;
	min.s32 	%r1080, %r1076, %r1079;
	st.shared.u32 	[%r16+8320], %r1080;
	bar.sync 	0;
	ld.shared.u32 	%r1081, [%r16];
	ld.shared.u32 	%r1082, [%r14+212];
	ld.shared.u32 	%r1083, [%r22+13568];
	add.s32 	%r1084, %r1083, %r1082;
	min.s32 	%r1085, %r1081, %r1084;
	st.shared.u32 	[%r16], %r1085;
	ld.shared.u32 	%r1086, [%r16+8192];
	ld.shared.u32 	%r1087, [%r14+8404];
	ld.shared.u32 	%r1088, [%r22+13568];
	add.s32 	%r1089, %r1088, %r1087;
	min.s32 	%r1090, %r1086, %r1089;
	st.shared.u32 	[%r16+8192], %r1090;
	ld.shared.u32 	%r1091, [%r16+128];
	ld.shared.u32 	%r1092, [%r14+212];
	ld.shared.u32 	%r1093, [%r22+13696];
	add.s32 	%r1094, %r1093, %r1092;
	min.s32 	%r1095, %r1091, %r1094;
	st.shared.u32 	[%r16+128], %r1095;
	ld.shared.u32 	%r1096, [%r16+8320];
	ld.shared.u32 	%r1097, [%r14+8404];
	ld.shared.u32 	%r1098, [%r22+13696];
	add.s32 	%r1099, %r1098, %r1097;
	min.s32 	%r1100, %r1096, %r1099;
	st.shared.u32 	[%r16+8320], %r1100;
	bar.sync 	0;
	ld.shared.u32 	%r1101, [%r16];
	ld.shared.u32 	%r1102, [%r14+216];
	ld.shared.u32 	%r1103, [%r22+13824];
	add.s32 	%r1104, %r1103, %r1102;
	min.s32 	%r1105, %r1101, %r1104;
	st.shared.u32 	[%r16], %r1105;
	ld.shared.u32 	%r1106, [%r16+8192];
	ld.shared.u32 	%r1107, [%r14+8408];
	ld.shared.u32 	%r1108, [%r22+13824];
	add.s32 	%r1109, %r1108, %r1107;
	min.s32 	%r1110, %r1106, %r1109;
	st.shared.u32 	[%r16+8192], %r1110;
	ld.shared.u32 	%r1111, [%r16+128];
	ld.shared.u32 	%r1112, [%r14+216];
	ld.shared.u32 	%r1113, [%r22+13952];
	add.s32 	%r1114, %r1113, %r1112;
	min.s32 	%r1115, %r1111, %r1114;
	st.shared.u32 	[%r16+128], %r1115;
	ld.shared.u32 	%r1116, [%r16+8320];
	ld.shared.u32 	%r1117, [%r14+8408];
	ld.shared.u32 	%r1118, [%r22+13952];
	add.s32 	%r1119, %r1118, %r1117;
	min.s32 	%r1120, %r1116, %r1119;
	st.shared.u32 	[%r16+8320], %r1120;
	bar.sync 	0;
	ld.shared.u32 	%r1121, [%r16];
	ld.shared.u32 	%r1122, [%r14+220];
	ld.shared.u32 	%r1123, [%r22+14080];
	add.s32 	%r1124, %r1123, %r1122;
	min.s32 	%r1125, %r1121, %r1124;
	st.shared.u32 	[%r16], %r1125;
	ld.shared.u32 	%r1126, [%r16+8192];
	ld.shared.u32 	%r1127, [%r14+8412];
	ld.shared.u32 	%r1128, [%r22+14080];
	add.s32 	%r1129, %r1128, %r1127;
	min.s32 	%r1130, %r1126, %r1129;
	st.shared.u32 	[%r16+8192], %r1130;
	ld.shared.u32 	%r1131, [%r16+128];
	ld.shared.u32 	%r1132, [%r14+220];
	ld.shared.u32 	%r1133, [%r22+14208];
	add.s32 	%r1134, %r1133, %r1132;
	min.s32 	%r1135, %r1131, %r1134;
	st.shared.u32 	[%r16+128], %r1135;
	ld.shared.u32 	%r1136, [%r16+8320];
	ld.shared.u32 	%r1137, [%r14+8412];
	ld.shared.u32 	%r1138, [%r22+14208];
	add.s32 	%r1139, %r1138, %r1137;
	min.s32 	%r1140, %r1136, %r1139;
	st.shared.u32 	[%r16+8320], %r1140;
	bar.sync 	0;
	ld.shared.u32 	%r1141, [%r16];
	ld.shared.u32 	%r1142, [%r14+224];
	ld.shared.u32 	%r1143, [%r22+14336];
	add.s32 	%r1144, %r1143, %r1142;
	min.s32 	%r1145, %r1141, %r1144;
	st.shared.u32 	[%r16], %r1145;
	ld.shared.u32 	%r1146, [%r16+8192];
	ld.shared.u32 	%r1147, [%r14+8416];
	ld.shared.u32 	%r1148, [%r22+14336];
	add.s32 	%r1149, %r1148, %r1147;
	min.s32 	%r1150, %r1146, %r1149;
	st.shared.u32 	[%r16+8192], %r1150;
	ld.shared.u32 	%r1151, [%r16+128];
	ld.shared.u32 	%r1152, [%r14+224];
	ld.shared.u32 	%r1153, [%r22+14464];
	add.s32 	%r1154, %r1153, %r1152;
	min.s32 	%r1155, %r1151, %r1154;
	st.shared.u32 	[%r16+128], %r1155;
	ld.shared.u32 	%r1156, [%r16+8320];
	ld.shared.u32 	%r1157, [%r14+8416];
	ld.shared.u32 	%r1158, [%r22+14464];
	add.s32 	%r1159, %r1158, %r1157;
	min.s32 	%r1160, %r1156, %r1159;
	st.shared.u32 	[%r16+8320], %r1160;
	bar.sync 	0;
	ld.shared.u32 	%r1161, [%r16];
	ld.shared.u32 	%r1162, [%r14+228];
	ld.shared.u32 	%r1163, [%r22+14592];
	add.s32 	%r1164, %r1163, %r1162;
	min.s32 	%r1165, %r1161, %r1164;
	st.shared.u32 	[%r16], %r1165;
	ld.shared.u32 	%r1166, [%r16+8192];
	ld.shared.u32 	%r1167, [%r14+8420];
	ld.shared.u32 	%r1168, [%r22+14592];
	add.s32 	%r1169, %r1168, %r1167;
	min.s32 	%r1170, %r1166, %r1169;
	st.shared.u32 	[%r16+8192], %r1170;
	ld.shared.u32 	%r1171, [%r16+128];
	ld.shared.u32 	%r1172, [%r14+228];
	ld.shared.u32 	%r1173, [%r22+14720];
	add.s32 	%r1174, %r1173, %r1172;
	min.s32 	%r1175, %r1171, %r1174;
	st.shared.u32 	[%r16+128], %r1175;
	ld.shared.u32 	%r1176, [%r16+8320];
	ld.shared.u32 	%r1177, [%r14+8420];
	ld.shared.u32 	%r1178, [%r22+14720];
	add.s32 	%r1179, %r1178, %r1177;
	min.s32 	%r1180, %r1176, %r1179;
	st.shared.u32 	[%r16+8320], %r1180;
	bar.sync 	0;
	ld.shared.u32 	%r1181, [%r16];
	ld.shared.u32 	%r1182, [%r14+232];
	ld.shared.u32 	%r1183, [%r22+14848];
	add.s32 	%r1184, %r1183, %r1182;
	min.s32 	%r1185, %r1181, %r1184;
	st.shared.u32 	[%r16], %r1185;
	ld.shared.u32 	%r1186, [%r16+8192];
	ld.shared.u32 	%r1187, [%r14+8424];
	ld.shared.u32 	%r1188, [%r22+14848];
	add.s32 	%r1189, %r1188, %r1187;
	min.s32 	%r1190, %r1186, %r1189;
	st.shared.u32 	[%r16+8192], %r1190;
	ld.shared.u32 	%r1191, [%r16+128];
	ld.shared.u32 	%r1192, [%r14+232];
	ld.shared.u32 	%r1193, [%r22+14976];
	add.s32 	%r1194, %r1193, %r1192;
	min.s32 	%r1195, %r1191, %r1194;
	st.shared.u32 	[%r16+128], %r1195;
	ld.shared.u32 	%r1196, [%r16+8320];
	ld.shared.u32 	%r1197, [%r14+8424];
	ld.shared.u32 	%r1198, [%r22+14976];
	add.s32 	%r1199, %r1198, %r1197;
	min.s32 	%r1200, %r1196, %r1199;
	st.shared.u32 	[%r16+8320], %r1200;
	bar.sync 	0;
	ld.shared.u32 	%r1201, [%r16];
	ld.shared.u32 	%r1202, [%r14+236];
	ld.shared.u32 	%r1203, [%r22+15104];
	add.s32 	%r1204, %r1203, %r1202;
	min.s32 	%r1205, %r1201, %r1204;
	st.shared.u32 	[%r16], %r1205;
	ld.shared.u32 	%r1206, [%r16+8192];
	ld.shared.u32 	%r1207, [%r14+8428];
	ld.shared.u32 	%r1208, [%r22+15104];
	add.s32 	%r1209, %r1208, %r1207;
	min.s32 	%r1210, %r1206, %r1209;
	st.shared.u32 	[%r16+8192], %r1210;
	ld.shared.u32 	%r1211, [%r16+128];
	ld.shared.u32 	%r1212, [%r14+236];
	ld.shared.u32 	%r1213, [%r22+15232];
	add.s32 	%r1214, %r1213, %r1212;
	min.s32 	%r1215, %r1211, %r1214;
	st.shared.u32 	[%r16+128], %r1215;
	ld.shared.u32 	%r1216, [%r16+8320];
	ld.shared.u32 	%r1217, [%r14+8428];
	ld.shared.u32 	%r1218, [%r22+15232];
	add.s32 	%r1219, %r1218, %r1217;
	min.s32 	%r1220, %r1216, %r1219;
	st.shared.u32 	[%r16+8320], %r1220;
	bar.sync 	0;
	ld.shared.u32 	%r1221, [%r16];
	ld.shared.u32 	%r1222, [%r14+240];
	ld.shared.u32 	%r1223, [%r22+15360];
	add.s32 	%r1224, %r1223, %r1222;
	min.s32 	%r1225, %r1221, %r1224;
	st.shared.u32 	[%r16], %r1225;
	ld.shared.u32 	%r1226, [%r16+8192];
	ld.shared.u32 	%r1227, [%r14+8432];
	ld.shared.u32 	%r1228, [%r22+15360];
	add.s32 	%r1229, %r1228, %r1227;
	min.s32 	%r1230, %r1226, %r1229;
	st.shared.u32 	[%r16+8192], %r1230;
	ld.shared.u32 	%r1231, [%r16+128];
	ld.shared.u32 	%r1232, [%r14+240];
	ld.shared.u32 	%r1233, [%r22+15488];
	add.s32 	%r1234, %r1233, %r1232;
	min.s32 	%r1235, %r1231, %r1234;
	st.shared.u32 	[%r16+128], %r1235;
	ld.shared.u32 	%r1236, [%r16+8320];
	ld.shared.u32 	%r1237, [%r14+8432];
	ld.shared.u32 	%r1238, [%r22+15488];
	add.s32 	%r1239, %r1238, %r1237;
	min.s32 	%r1240, %r1236, %r1239;
	st.shared.u32 	[%r16+8320], %r1240;
	bar.sync 	0;
	ld.shared.u32 	%r1241, [%r16];
	ld.shared.u32 	%r1242, [%r14+244];
	ld.shared.u32 	%r1243, [%r22+15616];
	add.s32 	%r1244, %r1243, %r1242;
	min.s32 	%r1245, %r1241, %r1244;
	st.shared.u32 	[%r16], %r1245;
	ld.shared.u32 	%r1246, [%r16+8192];
	ld.shared.u32 	%r1247, [%r14+8436];
	ld.shared.u32 	%r1248, [%r22+15616];
	add.s32 	%r1249, %r1248, %r1247;
	min.s32 	%r1250, %r1246, %r1249;
	st.shared.u32 	[%r16+8192], %r1250;
	ld.shared.u32 	%r1251, [%r16+128];
	ld.shared.u32 	%r1252, [%r14+244];
	ld.shared.u32 	%r1253, [%r22+15744];
	add.s32 	%r1254, %r1253, %r1252;
	min.s32 	%r1255, %r1251, %r1254;
	st.shared.u32 	[%r16+128], %r1255;
	ld.shared.u32 	%r1256, [%r16+8320];
	ld.shared.u32 	%r1257, [%r14+8436];
	ld.shared.u32 	%r1258, [%r22+15744];
	add.s32 	%r1259, %r1258, %r1257;
	min.s32 	%r1260, %r1256, %r1259;
	st.shared.u32 	[%r16+8320], %r1260;
	bar.sync 	0;
	ld.shared.u32 	%r1261, [%r16];
	ld.shared.u32 	%r1262, [%r14+248];
	ld.shared.u32 	%r1263, [%r22+15872];
	add.s32 	%r1264, %r1263, %r1262;
	min.s32 	%r1265, %r1261, %r1264;
	st.shared.u32 	[%r16], %r1265;
	ld.shared.u32 	%r1266, [%r16+8192];
	ld.shared.u32 	%r1267, [%r14+8440];
	ld.shared.u32 	%r1268, [%r22+15872];
	add.s32 	%r1269, %r1268, %r1267;
	min.s32 	%r1270, %r1266, %r1269;
	st.shared.u32 	[%r16+8192], %r1270;
	ld.shared.u32 	%r1271, [%r16+128];
	ld.shared.u32 	%r1272, [%r14+248];
	ld.shared.u32 	%r1273, [%r22+16000];
	add.s32 	%r1274, %r1273, %r1272;
	min.s32 	%r1275, %r1271, %r1274;
	st.shared.u32 	[%r16+128], %r1275;
	ld.shared.u32 	%r1276, [%r16+8320];
	ld.shared.u32 	%r1277, [%r14+8440];
	ld.shared.u32 	%r1278, [%r22+16000];
	add.s32 	%r1279, %r1278, %r1277;
	min.s32 	%r1280, %r1276, %r1279;
	st.shared.u32 	[%r16+8320], %r1280;
	bar.sync 	0;
	ld.shared.u32 	%r1281, [%r16];
	ld.shared.u32 	%r1282, [%r14+252];
	ld.shared.u32 	%r1283, [%r22+16128];
	add.s32 	%r1284, %r1283, %r1282;
	min.s32 	%r1285, %r1281, %r1284;
	st.shared.u32 	[%r16], %r1285;
	ld.shared.u32 	%r1286, [%r16+8192];
	ld.shared.u32 	%r1287, [%r14+8444];
	ld.shared.u32 	%r1288, [%r22+16128];
	add.s32 	%r1289, %r1288, %r1287;
	min.s32 	%r1290, %r1286, %r1289;
	st.shared.u32 	[%r16+8192], %r1290;
	ld.shared.u32 	%r1291, [%r16+128];
	ld.shared.u32 	%r1292, [%r14+252];
	ld.shared.u32 	%r1293, [%r22+16256];
	add.s32 	%r1294, %r1293, %r1292;
	min.s32 	%r1295, %r1291, %r1294;
	st.shared.u32 	[%r16+128], %r1295;
	ld.shared.u32 	%r1296, [%r16+8320];
	ld.shared.u32 	%r1297, [%r14+8444];
	ld.shared.u32 	%r1298, [%r22+16256];
	add.s32 	%r1299, %r1298, %r1297;
	min.s32 	%r1300, %r1296, %r1299;
	st.shared.u32 	[%r16+8320], %r1300;
	st.global.u32 	[%rd4], %r1285;
	st.global.u32 	[%rd4+128], %r1295;
	st.global.u32 	[%rd6], %r1290;
	st.global.u32 	[%rd6+128], %r1300;
	ret;

}
	// .globl	_Z6phase2iPii
.visible .entry _Z6phase2iPii(
	.param .u32 _Z6phase2iPii_param_0,
	.param .u64 .ptr .align 1 _Z6phase2iPii_param_1,
	.param .u32 _Z6phase2iPii_param_2
)
{
	.reg .pred 	%p<3>;
	.reg .b32 	%r<217>;
	.reg .b64 	%rd<35>;
	// demoted variable
	.shared .align 4 .b8 _ZZ6phase2iPiiE11pivot_block[16384];
	// demoted variable
	.shared .align 4 .b8 _ZZ6phase2iPiiE9Ver_block[16384];
	// demoted variable
	.shared .align 4 .b8 _ZZ6phase2iPiiE9Hor_block[16384];
	ld.param.u32 	%r40, [_Z6phase2iPii_param_0];
	ld.param.u64 	%rd9, [_Z6phase2iPii_param_1];
	ld.param.u32 	%r41, [_Z6phase2iPii_param_2];
	cvta.to.global.u64 	%rd10, %rd9;
	mov.u32 	%r42, %tid.y;
	mov.u32 	%r43, %tid.x;
	shl.b32 	%r44, %r40, 6;
	mov.u32 	%r45, %ctaid.x;
	setp.lt.u32 	%p1, %r45, %r40;
	shl.b32 	%r46, %r45, 6;
	add.s32 	%r47, %r46, 64;
	selp.b32 	%r48, %r46, %r47, %p1;
	add.s32 	%r49, %r44, %r42;
	mul.lo.s32 	%r50, %r49, %r41;
	add.s32 	%r51, %r44, %r43;
	add.s32 	%r52, %r50, %r51;
	add.s32 	%r53, %r49, 32;
	mul.lo.s32 	%r54, %r53, %r41;
	add.s32 	%r55, %r54, %r51;
	add.s32 	%r56, %r48, %r42;
	mul.lo.s32 	%r57, %r56, %r41;
	add.s32 	%r58, %r57, %r51;
	add.s32 	%r59, %r56, 32;
	mul.lo.s32 	%r60, %r59, %r41;
	add.s32 	%r61, %r60, %r51;
	add.s32 	%r62, %r48, %r43;
	add.s32 	%r63, %r62, %r50;
	add.s32 	%r64, %r62, %r54;
	mul.wide.s32 	%rd11, %r52, 4;
	add.s64 	%rd12, %rd10, %rd11;
	ld.global.u32 	%r65, [%rd12];
	shl.b32 	%r66, %r42, 8;
	mov.u32 	%r67, _ZZ6phase2iPiiE11pivot_block;
	add.s32 	%r68, %r67, %r66;
	shl.b32 	%r69, %r43, 2;
	add.s32 	%r70, %r68, %r69;
	st.shared.u32 	[%r70], %r65;
	ld.global.u32 	%r71, [%rd12+128];
	st.shared.u32 	[%r70+128], %r71;
	mul.wide.s32 	%rd13, %r55, 4;
	add.s64 	%rd14, %rd10, %rd13;
	ld.global.u32 	%r72, [%rd14];
	st.shared.u32 	[%r70+8192], %r72;
	ld.global.u32 	%r73, [%rd14+128];
	st.shared.u32 	[%r70+8320], %r73;
	mul.wide.s32 	%rd15, %r58, 4;
	add.s64 	%rd1, %rd10, %rd15;
	ld.global.u32 	%r74, [%rd1];
	mov.u32 	%r75, _ZZ6phase2iPiiE9Ver_block;
	add.s32 	%r76, %r75, %r66;
	add.s32 	%r77, %r76, %r69;
	st.shared.u32 	[%r77], %r74;
	cvt.s64.s32 	%rd16, %r57;
	cvt.s64.s32 	%rd17, %r51;
	add.s64 	%rd18, %rd16, %rd17;
	shl.b64 	%rd19, %rd18, 2;
	add.s64 	%rd2, %rd10, %rd19;
	ld.global.u32 	%r78, [%rd2+128];
	st.shared.u32 	[%r77+128], %r78;
	mul.wide.s32 	%rd20, %r61, 4;
	add.s64 	%rd3, %rd10, %rd20;
	ld.global.u32 	%r79, [%rd3];
	st.shared.u32 	[%r77+8192], %r79;
	cvt.s64.s32 	%rd21, %r60;
	add.s64 	%rd22, %rd21, %rd17;
	shl.b64 	%rd23, %rd22, 2;
	add.s64 	%rd4, %rd10, %rd23;
	ld.global.u32 	%r80, [%rd4+128];
	st.shared.u32 	[%r77+8320], %r80;
	mul.wide.s32 	%rd24, %r63, 4;
	add.s64 	%rd5, %rd10, %rd24;
	ld.global.u32 	%r81, [%rd5];
	mov.u32 	%r82, _ZZ6phase2iPiiE9Hor_block;
	add.s32 	%r83, %r82, %r66;
	add.s32 	%r84, %r83, %r69;
	st.shared.u32 	[%r84], %r81;
	cvt.s64.s32 	%rd25, %r50;
	cvt.s64.s32 	%rd26, %r48;
	cvt.u64.u32 	%rd27, %r43;
	add.s64 	%rd28, %rd26, %rd27;
	add.s64 	%rd29, %rd28, %rd25;
	shl.b64 	%rd30, %rd29, 2;
	add.s64 	%rd6, %rd10, %rd30;
	ld.global.u32 	%r85, [%rd6+128];
	st.shared.u32 	[%r84+128], %r85;
	mul.wide.s32 	%rd31, %r64, 4;
	add.s64 	%rd7, %rd10, %rd31;
	ld.global.u32 	%r86, [%rd7];
	st.shared.u32 	[%r84+8192], %r86;
	cvt.s64.s32 	%rd32, %r54;
	add.s64 	%rd33, %rd28, %rd32;
	shl.b64 	%rd34, %rd33, 2;
	add.s64 	%rd8, %rd10, %rd34;
	ld.global.u32 	%r87, [%rd8+128];
	st.shared.u32 	[%r84+8320], %r87;
	bar.sync 	0;
	ld.shared.u32 	%r216, [%r77];
	ld.shared.u32 	%r215, [%r77+8192];
	ld.shared.u32 	%r214, [%r77+128];
	ld.shared.u32 	%r213, [%r77+8320];
	ld.shared.u32 	%r212, [%r84];
	ld.shared.u32 	%r211, [%r84+8192];
	ld.shared.u32 	%r210, [%r84+128];
	ld.shared.u32 	%r209, [%r84+8320];
	add.s32 	%r88, %r66, 8192;
	add.s32 	%r207, %r75, %r88;
	add.s32 	%r89, %r69, 512;
	add.s32 	%r206, %r67, %r89;
	add.s32 	%r205, %r67, %r88;
	add.s32 	%r204, %r82, %r89;
	mov.b32 	%r208, 8192;
$L__BB1_1:
	ld.shared.u32 	%r90, [%r207+-8192];
	ld.shared.u32 	%r91, [%r206+-512];
	add.s32 	%r92, %r91, %r90;
	min.s32 	%r93, %r216, %r92;
	mov.u32 	%r94, %tid.y;
	shl.b32 	%r95, %r94, 8;
	mov.u32 	%r96, _ZZ6phase2iPiiE9Ver_block;
	add.s32 	%r97, %r96, %r95;
	mov.u32 	%r98, %tid.x;
	shl.b32 	%r99, %r98, 2;
	add.s32 	%r100, %r97, %r99;
	st.shared.u32 	[%r100], %r93;
	ld.shared.u32 	%r101, [%r207];
	add.s32 	%r102, %r91, %r101;
	min.s32 	%r103, %r215, %r102;
	st.shared.u32 	[%r100+8192], %r103;
	ld.shared.u32 	%r104, [%r207+-8192];
	ld.shared.u32 	%r105, [%r206+-384];
	add.s32 	%r106, %r105, %r104;
	min.s32 	%r107, %r214, %r106;
	st.shared.u32 	[%r100+128], %r107;
	ld.shared.u32 	%r108, [%r207];
	add.s32 	%r109, %r108, %r105;
	min.s32 	%r110, %r213, %r109;
	st.shared.u32 	[%r100+8320], %r110;
	ld.shared.u32 	%r111, [%r205+-8192];
	ld.shared.u32 	%r112, [%r204+-512];
	add.s32 	%r113, %r112, %r111;
	min.s32 	%r114, %r212, %r113;
	mov.u32 	%r115, _ZZ6phase2iPiiE9Hor_block;
	add.s32 	%r116, %r115, %r95;
	add.s32 	%r117, %r116, %r99;
	st.shared.u32 	[%r117], %r114;
	ld.shared.u32 	%r118, [%r205];
	ld.shared.u32 	%r119, [%r204+-512];
	add.s32 	%r120, %r119, %r118;
	min.s32 	%r121, %r211, %r120;
	st.shared.u32 	[%r117+8192], %r121;
	ld.shared.u32 	%r122, [%r204+-384];
	add.s32 	%r123, %r122, %r111;
	min.s32 	%r124, %r210, %r123;
	st.shared.u32 	[%r117+128], %r124;
	ld.shared.u32 	%r125, [%r204+-384];
	add.s32 	%r126, %r125, %r118;
	min.s32 	%r127, %r209, %r126;
	st.shared.u32 	[%r117+8320], %r127;
	ld.shared.u32 	%r128, [%r207+-8188];
	ld.shared.u32 	%r129, [%r206+-256];
	add.s32 	%r130, %r129, %r128;
	min.s32 	%r131, %r93, %r130;
	st.shared.u32 	[%r100], %r131;
	ld.shared.u32 	%r132, [%r207+4];
	add.s32 	%r133, %r129, %r132;
	min.s32 	%r134, %r103, %r133;
	st.shared.u32 	[%r100+8192], %r134;
	ld.shared.u32 	%r135, [%r207+-8188];
	ld.shared.u32 	%r136, [%r206+-128];
	add.s32 	%r137, %r136, %r135;
	min.s32 	%r138, %r107, %r137;
	st.shared.u32 	[%r100+128], %r138;
	ld.shared.u32 	%r139, [%r207+4];
	add.s32 	%r140, %r139, %r136;
	min.s32 	%r141, %r110, %r140;
	st.shared.u32 	[%r100+8320], %r141;
	ld.shared.u32 	%r142, [%r205+-8188];
	ld.shared.u32 	%r143, [%r204+-256];
	add.s32 	%r144, %r143, %r142;
	min.s32 	%r145, %r114, %r144;
	st.shared.u32 	[%r117], %r145;
	ld.shared.u32 	%r146, [%r205+4];
	ld.shared.u32 	%r147, [%r204+-256];
	add.s32 	%r148, %r147, %r146;
	min.s32 	%r149, %r121, %r148;
	st.shared.u32 	[%r117+8192], %r149;
	ld.shared.u32 	%r150, [%r204+-128];
	add.s32 	%r151, %r150, %r142;
	min.s32 	%r152, %r124, %r151;
	st.shared.u32 	[%r117+128], %r152;
	ld.shared.u32 	%r153, [%r204+-128];
	add.s32 	%r154, %r153, %r146;
	min.s32 	%r155, %r127, %r154;
	st.shared.u32 	[%r117+8320], %r155;
	ld.shared.u32 	%r156, [%r207+-8184];
	ld.shared.u32 	%r157, [%r206];
	add.s32 	%r158, %r157, %r156;
	min.s32 	%r159, %r131, %r158;
	st.shared.u32 	[%r100], %r159;
	ld.shared.u32 	%r160, [%r207+8];
	add.s32 	%r161, %r157, %r160;
	min.s32 	%r162, %r134, %r161;
	st.shared.u32 	[%r100+8192], %r162;
	ld.shared.u32 	%r163, [%r207+-8184];
	ld.shared.u32 	%r164, [%r206+128];
	add.s32 	%r165, %r164, %r163;
	min.s32 	%r166, %r138, %r165;
	st.shared.u32 	[%r100+128], %r166;
	ld.shared.u32 	%r167, [%r207+8];
	add.s32 	%r168, %r167, %r164;
	min.s32 	%r169, %r141, %r168;
	st.shared.u32 	[%r100+8320], %r169;
	ld.shared.u32 	%r170, [%r205+-8184];
	ld.shared.u32 	%r171, [%r204];
	add.s32 	%r172, %r171, %r170;
	min.s32 	%r173, %r145, %r172;
	st.shared.u32 	[%r117], %r173;
	ld.shared.u32 	%r174, [%r205+8];
	ld.shared.u32 	%r175, [%r204];
	add.s32 	%r176, %r175, %r174;
	min.s32 	%r177, %r149, %r176;
	st.shared.u32 	[%r117+8192], %r177;
	ld.shared.u32 	%r178, [%r204+128];
	add.s32 	%r179, %r178, %r170;
	min.s32 	%r180, %r152, %r179;
	st.shared.u32 	[%r117+128], %r180;
	ld.shared.u32 	%r181, [%r204+128];
	add.s32 	%r182, %r181, %r174;
	min.s32 	%r183, %r155, %r182;
	st.shared.u32 	[%r117+8320], %r183;
	ld.shared.u32 	%r184, [%r207+-8180];
	ld.shared.u32 	%r185, [%r206+256];
	add.s32 	%r186, %r185, %r184;
	min.s32 	%r216, %r159, %r186;
	st.shared.u32 	[%r100], %r216;
	ld.shared.u32 	%r187, [%r207+12];
	add.s32 	%r188, %r185, %r187;
	min.s32 	%r215, %r162, %r188;
	st.shared.u32 	[%r100+8192], %r215;
	ld.shared.u32 	%r189, [%r207+-8180];
	ld.shared.u32 	%r190, [%r206+384];
	add.s32 	%r191, %r190, %r189;
	min.s32 	%r214, %r166, %r191;
	st.shared.u32 	[%r100+128], %r214;
	ld.shared.u32 	%r192, [%r207+12];
	add.s32 	%r193, %r192, %r190;
	min.s32 	%r213, %r169, %r193;
	st.shared.u32 	[%r100+8320], %r213;
	ld.shared.u32 	%r194, [%r205+-8180];
	ld.shared.u32 	%r195, [%r204+256];
	add.s32 	%r196, %r195, %r194;
	min.s32 	%r212, %r173, %r196;
	st.shared.u32 	[%r117], %r212;
	ld.shared.u32 	%r197, [%r205+12];
	ld.shared.u32 	%r198, [%r204+256];
	add.s32 	%r199, %r198, %r197;
	min.s32 	%r211, %r177, %r199;
	st.shared.u32 	[%r117+8192], %r211;
	ld.shared.u32 	%r200, [%r204+384];
	add.s32 	%r201, %r200, %r194;
	min.s32 	%r210, %r180, %r201;
	st.shared.u32 	[%r117+128], %r210;
	ld.shared.u32 	%r202, [%r204+384];
	add.s32 	%r203, %r202, %r197;
	min.s32 	%r209, %r183, %r203;
	st.shared.u32 	[%r117+8320], %r209;
	add.s32 	%r208, %r208, 16;
	add.s32 	%r207, %r207, 16;
	add.s32 	%r206, %r206, 1024;
	add.s32 	%r205, %r205, 16;
	add.s32 	%r204, %r204, 1024;
	setp.ne.s32 	%p2, %r208, 8448;
	@%p2 bra 	$L__BB1_1;
	st.global.u32 	[%rd1], %r216;
	st.global.u32 	[%rd2+128], %r214;
	st.global.u32 	[%rd3], %r215;
	st.global.u32 	[%rd4+128], %r213;
	st.global.u32 	[%rd5], %r212;
	st.global.u32 	[%rd6+128], %r210;
	st.global.u32 	[%rd7], %r211;
	st.global.u32 	[%rd8+128], %r209;
	ret;

}
	// .globl	_Z6phase3iPiii
.visible .entry _Z6phase3iPiii(
	.param .u32 _Z6phase3iPiii_param_0,
	.param .u64 .ptr .align 1 _Z6phase3iPiii_param_1,
	.param .u32 _Z6phase3iPiii_param_2,
	.param .u32 _Z6phase3iPiii_param_3
)
{
	.reg .pred 	%p<5>;
	.reg .b32 	%r<172>;
	.reg .b64 	%rd<35>;
	// demoted variable
	.shared .align 4 .b8 _ZZ6phase3iPiiiE8my_block[16384];
	// demoted variable
	.shared .align 4 .b8 _ZZ6phase3iPiiiE9Hor_block[16384];
	// demoted variable
	.shared .align 4 .b8 _ZZ6phase3iPiiiE9Ver_block[16384];
	ld.param.u32 	%r24, [_Z6phase3iPiii_param_0];
	ld.param.u64 	%rd3, [_Z6phase3iPiii_param_1];
	ld.param.u32 	%r25, [_Z6phase3iPiii_param_2];
	ld.param.u32 	%r26, [_Z6phase3iPiii_param_3];
	mov.u32 	%r27, %ctaid.y;
	add.s32 	%r1, %r26, %r27;
	mov.u32 	%r2, %ctaid.x;
	setp.eq.s32 	%p1, %r1, %r24;
	setp.eq.s32 	%p2, %r2, %r24;
	or.pred  	%p3, %p2, %p1;
	@%p3 bra 	$L__BB2_4;
	mov.u32 	%r29, %tid.x;
	mov.u32 	%r30, %tid.y;
	cvta.to.global.u64 	%rd4, %rd3;
	shl.b32 	%r31, %r24, 6;
	shl.b32 	%r32, %r1, 6;
	shl.b32 	%r33, %r2, 6;
	add.s32 	%r34, %r32, %r30;
	mul.lo.s32 	%r35, %r34, %r25;
	add.s32 	%r36, %r33, %r29;
	add.s32 	%r37, %r35, %r36;
	add.s32 	%r38, %r34, 32;
	mul.lo.s32 	%r39, %r38, %r25;
	add.s32 	%r40, %r39, %r36;
	add.s32 	%r41, %r31, %r30;
	mul.lo.s32 	%r42, %r41, %r25;
	add.s32 	%r43, %r42, %r36;
	add.s32 	%r44, %r41, 32;
	mul.lo.s32 	%r45, %r44, %r25;
	add.s32 	%r46, %r45, %r36;
	add.s32 	%r47, %r31, %r29;
	add.s32 	%r48, %r35, %r47;
	add.s32 	%r49, %r39, %r47;
	mul.wide.s32 	%rd5, %r37, 4;
	add.s64 	%rd1, %rd4, %rd5;
	ld.global.u32 	%r50, [%rd1];
	shl.b32 	%r51, %r30, 8;
	mov.u32 	%r52, _ZZ6phase3iPiiiE8my_block;
	add.s32 	%r53, %r52, %r51;
	shl.b32 	%r54, %r29, 2;
	add.s32 	%r3, %r53, %r54;
	st.shared.u32 	[%r3], %r50;
	ld.global.u32 	%r55, [%rd1+128];
	st.shared.u32 	[%r3+128], %r55;
	mul.wide.s32 	%rd6, %r40, 4;
	add.s64 	%rd2, %rd4, %rd6;
	ld.global.u32 	%r56, [%rd2];
	st.shared.u32 	[%r3+8192], %r56;
	ld.global.u32 	%r57, [%rd2+128];
	st.shared.u32 	[%r3+8320], %r57;
	mul.wide.s32 	%rd7, %r43, 4;
	add.s64 	%rd8, %rd4, %rd7;
	ld.global.u32 	%r58, [%rd8];
	mov.u32 	%r59, _ZZ6phase3iPiiiE9Hor_block;
	add.s32 	%r60, %r59, %r51;
	add.s32 	%r61, %r60, %r54;
	st.shared.u32 	[%r61], %r58;
	cvt.s64.s32 	%rd9, %r42;
	cvt.u64.u32 	%rd10, %r36;
	add.s64 	%rd11, %rd9, %rd10;
	shl.b64 	%rd12, %rd11, 2;
	add.s64 	%rd13, %rd4, %rd12;
	ld.global.u32 	%r62, [%rd13+128];
	st.shared.u32 	[%r61+128], %r62;
	mul.wide.s32 	%rd14, %r46, 4;
	add.s64 	%rd15, %rd4, %rd14;
	ld.global.u32 	%r63, [%rd15];
	st.shared.u32 	[%r61+8192], %r63;
	cvt.s64.s32 	%rd16, %r45;
	add.s64 	%rd17, %rd16, %rd10;
	shl.b64 	%rd18, %rd17, 2;
	add.s64 	%rd19, %rd4, %rd18;
	ld.global.u32 	%r64, [%rd19+128];
	st.shared.u32 	[%r61+8320], %r64;
	mul.wide.s32 	%rd20, %r48, 4;
	add.s64 	%rd21, %rd4, %rd20;
	ld.global.u32 	%r65, [%rd21];
	mov.u32 	%r66, _ZZ6phase3iPiiiE9Ver_block;
	add.s32 	%r67, %r66, %r51;
	add.s32 	%r68, %r67, %r54;
	st.shared.u32 	[%r68], %r65;
	cvt.s64.s32 	%rd22, %r35;
	cvt.s64.s32 	%rd23, %r31;
	cvt.u64.u32 	%rd24, %r29;
	add.s64 	%rd25, %rd23, %rd24;
	add.s64 	%rd26, %rd25, %rd22;
	shl.b64 	%rd27, %rd26, 2;
	add.s64 	%rd28, %rd4, %rd27;
	ld.global.u32 	%r69, [%rd28+128];
	st.shared.u32 	[%r68+128], %r69;
	mul.wide.s32 	%rd29, %r49, 4;
	add.s64 	%rd30, %rd4, %rd29;
	ld.global.u32 	%r70, [%rd30];
	st.shared.u32 	[%r68+8192], %r70;
	cvt.s64.s32 	%rd31, %r39;
	add.s64 	%rd32, %rd25, %rd31;
	shl.b64 	%rd33, %rd32, 2;
	add.s64 	%rd34, %rd4, %rd33;
	ld.global.u32 	%r71, [%rd34+128];
	st.shared.u32 	[%r68+8320], %r71;
	bar.sync 	0;
	ld.shared.u32 	%r171, [%r3];
	ld.shared.u32 	%r170, [%r3+8192];
	ld.shared.u32 	%r169, [%r3+128];
	ld.shared.u32 	%r168, [%r3+8320];
	add.s32 	%r166, %r67, 8192;
	add.s32 	%r72, %r54, %r59;
	add.s32 	%r165, %r72, 1024;
	mov.b32 	%r167, 8192;
$L__BB2_2:
	ld.shared.u32 	%r73, [%r166+-8192];
	ld.shared.u32 	%r74, [%r165+-1024];
	add.s32 	%r75, %r74, %r73;
	min.s32 	%r76, %r171, %r75;
	ld.shared.u32 	%r77, [%r166];
	add.s32 	%r78, %r74, %r77;
	min.s32 	%r79, %r170, %r78;
	ld.shared.u32 	%r80, [%r165+-896];
	add.s32 	%r81, %r80, %r73;
	min.s32 	%r82, %r169, %r81;
	add.s32 	%r83, %r77, %r80;
	min.s32 	%r84, %r168, %r83;
	ld.shared.u32 	%r85, [%r166+-8188];
	ld.shared.u32 	%r86, [%r165+-768];
	add.s32 	%r87, %r86, %r85;
	min.s32 	%r88, %r76, %r87;
	ld.shared.u32 	%r89, [%r166+4];
	add.s32 	%r90, %r86, %r89;
	min.s32 	%r91, %r79, %r90;
	ld.shared.u32 	%r92, [%r165+-640];
	add.s32 	%r93, %r92, %r85;
	min.s32 	%r94, %r82, %r93;
	add.s32 	%r95, %r89, %r92;
	min.s32 	%r96, %r84, %r95;
	ld.shared.u32 	%r97, [%r166+-8184];
	ld.shared.u32 	%r98, [%r165+-512];
	add.s32 	%r99, %r98, %r97;
	min.s32 	%r100, %r88, %r99;
	ld.shared.u32 	%r101, [%r166+8];
	add.s32 	%r102, %r98, %r101;
	min.s32 	%r103, %r91, %r102;
	ld.shared.u32 	%r104, [%r165+-384];
	add.s32 	%r105, %r104, %r97;
	min.s32 	%r106, %r94, %r105;
	add.s32 	%r107, %r101, %r104;
	min.s32 	%r108, %r96, %r107;
	ld.shared.u32 	%r109, [%r166+-8180];
	ld.shared.u32 	%r110, [%r165+-256];
	add.s32 	%r111, %r110, %r109;
	min.s32 	%r112, %r100, %r111;
	ld.shared.u32 	%r113, [%r166+12];
	add.s32 	%r114, %r110, %r113;
	min.s32 	%r115, %r103, %r114;
	ld.shared.u32 	%r116, [%r165+-128];
	add.s32 	%r117, %r116, %r109;
	min.s32 	%r118, %r106, %r117;
	add.s32 	%r119, %r113, %r116;
	min.s32 	%r120, %r108, %r119;
	ld.shared.u32 	%r121, [%r166+-8176];
	ld.shared.u32 	%r122, [%r165];
	add.s32 	%r123, %r122, %r121;
	min.s32 	%r124, %r112, %r123;
	ld.shared.u32 	%r125, [%r166+16];
	add.s32 	%r126, %r122, %r125;
	min.s32 	%r127, %r115, %r126;
	ld.shared.u32 	%r128, [%r165+128];
	add.s32 	%r129, %r128, %r121;
	min.s32 	%r130, %r118, %r129;
	add.s32 	%r131, %r125, %r128;
	min.s32 	%r132, %r120, %r131;
	ld.shared.u32 	%r133, [%r166+-8172];
	ld.shared.u32 	%r134, [%r165+256];
	add.s32 	%r135, %r134, %r133;
	min.s32 	%r136, %r124, %r135;
	ld.shared.u32 	%r137, [%r166+20];
	add.s32 	%r138, %r134, %r137;
	min.s32 	%r139, %r127, %r138;
	ld.shared.u32 	%r140, [%r165+384];
	add.s32 	%r141, %r140, %r133;
	min.s32 	%r142, %r130, %r141;
	add.s32 	%r143, %r137, %r140;
	min.s32 	%r144, %r132, %r143;
	ld.shared.u32 	%r145, [%r166+-8168];
	ld.shared.u32 	%r146, [%r165+512];
	add.s32 	%r147, %r146, %r145;
	min.s32 	%r148, %r136, %r147;
	ld.shared.u32 	%r149, [%r166+24];
	add.s32 	%r150, %r146, %r149;
	min.s32 	%r151, %r139, %r150;
	ld.shared.u32 	%r152, [%r165+640];
	add.s32 	%r153, %r152, %r145;
	min.s32 	%r154, %r142, %r153;
	add.s32 	%r155, %r149, %r152;
	min.s32 	%r156, %r144, %r155;
	ld.shared.u32 	%r157, [%r166+-8164];
	ld.shared.u32 	%r158, [%r165+768];
	add.s32 	%r159, %r158, %r157;
	min.s32 	%r171, %r148, %r159;
	ld.shared.u32 	%r160, [%r166+28];
	add.s32 	%r161, %r158, %r160;
	min.s32 	%r170, %r151, %r161;
	ld.shared.u32 	%r162, [%r165+896];
	add.s32 	%r163, %r162, %r157;
	min.s32 	%r169, %r154, %r163;
	add.s32 	%r164, %r160, %r162;
	min.s32 	%r168, %r156, %r164;
	add.s32 	%r167, %r167, 32;
	add.s32 	%r166, %r166, 32;
	add.s32 	%r165, %r165, 2048;
	setp.ne.s32 	%p4, %r167, 8448;
	@%p4 bra 	$L__BB2_2;
	st.shared.u32 	[%r3], %r171;
	st.shared.u32 	[%r3+8192], %r170;
	st.shared.u32 	[%r3+128], %r169;
	st.shared.u32 	[%r3+8320], %r168;
	st.global.u32 	[%rd1], %r171;
	st.global.u32 	[%rd1+128], %r169;
	st.global.u32 	[%rd2], %r170;
	st.global.u32 	[%rd2+128], %r168;
$L__BB2_4:
	ret;

}


// ===== COMPILED SASS (sm_100) =====

	.target	sm_100

	.elftype	@"ET_EXEC"


//--------------------- .note.nv.tkinfo           --------------------------
	.section	.note.nv.tkinfo,"",@"SHT_NOTE"
	.sectionflags	@"SHF_NOTE_NV_TKINFO"
	.tkinfo
        /*0018*/ 	.word	0x00000002
        /*0030*/ 	.string	""
        /*0030*/ 	.string	"ptxas"
        /*0030*/ 	.string	"Cuda compilation tools, release 13.0, V13.0.88"
        /*0030*/ 	.string	"Build cuda_13.0.r13.0/compiler.36424714_0"
        /*0030*/ 	.string	"-arch sm_100 -m 64 "



//--------------------- .note.nv.cuinfo           --------------------------
	.section	.note.nv.cuinfo,"",@"SHT_NOTE"
	.sectionflags	@"SHF_NOTE_NV_CUINFO"
        /*0018*/ 	.short	0x0002
        /*001a*/ 	.short	0x0064
        /*001c*/ 	.short	0x0082
	.zero		2


//--------------------- .nv.info                  --------------------------
	.section	.nv.info,"",@"SHT_CUDA_INFO"
	.align	4


	//----- nvinfo : EIATTR_REGCOUNT
	.align		4
        /*0000*/ 	.byte	0x04, 0x2f
        /*0002*/ 	.short	(.L_1 - .L_0)
	.align		4
.L_0:
        /*0004*/ 	.word	index@(_Z6phase1iPii)
        /*0008*/ 	.word	0x00000014


	//----- nvinfo : EIATTR_FRAME_SIZE
	.align		4
.L_1:
        /*000c*/ 	.byte	0x04, 0x11
        /*000e*/ 	.short	(.L_3 - .L_2)
	.align		4
.L_2:
        /*0010*/ 	.word	index@(_Z6phase1iPii)
        /*0014*/ 	.word	0x00000000


	//----- nvinfo : EIATTR_REGCOUNT
	.align		4
.L_3:
        /*0018*/ 	.byte	0x04, 0x2f
        /*001a*/ 	.short	(.L_5 - .L_4)
	.align		4
.L_4:
        /*001c*/ 	.word	index@(_Z6phase2iPii)
        /*0020*/ 	.word	0x00000028


	//----- nvinfo : EIATTR_FRAME_SIZE
	.align		4
.L_5:
        /*0024*/ 	.byte	0x04, 0x11
        /*0026*/ 	.short	(.L_7 - .L_6)
	.align		4
.L_6:
        /*0028*/ 	.word	index@(_Z6phase2iPii)
        /*002c*/ 	.word	0x00000000


	//----- nvinfo : EIATTR_REGCOUNT
	.align		4
.L_7:
        /*0030*/ 	.byte	0x04, 0x2f
        /*0032*/ 	.short	(.L_9 - .L_8)
	.align		4
.L_8:
        /*0034*/ 	.word	index@(_Z6phase3iPiii)
        /*0038*/ 	.word	0x00000020


	//----- nvinfo : EIATTR_FRAME_SIZE
	.align		4
.L_9:
        /*003c*/ 	.byte	0x04, 0x11
        /*003e*/ 	.short	(.L_11 - .L_10)
	.align		4
.L_10:
        /*0040*/ 	.word	index@(_Z6phase3iPiii)
        /*0044*/ 	.word	0x00000000


	//----- nvinfo : EIATTR_MIN_STACK_SIZE
	.align		4
.L_11:
        /*0048*/ 	.byte	0x04, 0x12
        /*004a*/ 	.short	(.L_13 - .L_12)
	.align		4
.L_12:
        /*004c*/ 	.word	index@(_Z6phase3iPiii)
        /*0050*/ 	.word	0x00000000


	//----- nvinfo : EIATTR_MIN_STACK_SIZE
	.align		4
.L_13:
        /*0054*/ 	.byte	0x04, 0x12
        /*0056*/ 	.short	(.L_15 - .L_14)
	.align		4
.L_14:
        /*0058*/ 	.word	index@(_Z6phase2iPii)
        /*005c*/ 	.word	0x00000000


	//----- nvinfo : EIATTR_MIN_STACK_SIZE
	.align		4
.L_15:
        /*0060*/ 	.byte	0x04, 0x12
        /*0062*/ 	.short	(.L_17 - .L_16)
	.align		4
.L_16:
        /*0064*/ 	.word	index@(_Z6phase1iPii)
        /*0068*/ 	.word	0x00000000
.L_17:


//--------------------- .nv.compat                --------------------------
	.section	.nv.compat,"",@"SHT_CUDA_COMPAT_INFO"
	.align	4
        /*0000*/ 	.byte	0x02, 0x09, 0x00, 0x00, 0x02, 0x02, 0x01, 0x00, 0x02, 0x05, 0x05, 0x00, 0x03, 0x07, 0x01, 0x01
        /*0010*/ 	.byte	0x02, 0x03, 0x00, 0x00, 0x02, 0x06, 0x01, 0x00, 0x04, 0x0b, 0x08, 0x00, 0x09, 0x00, 0x00, 0x00
        /*0020*/ 	.byte	0x00, 0x00, 0x00, 0x00


//--------------------- .nv.info._Z6phase3iPiii   --------------------------
	.section	.nv.info._Z6phase3iPiii,"",@"SHT_CUDA_INFO"
	.sectionflags	@""
	.align	4


	//----- nvinfo : EIATTR_CUDA_API_VERSION
	.align		4
        /*0000*/ 	.byte	0x04, 0x37
        /*0002*/ 	.short	(.L_19 - .L_18)
.L_18:
        /*0004*/ 	.word	0x00000082


	//----- nvinfo : EIATTR_KPARAM_INFO
	.align		4
.L_19:
        /*0008*/ 	.byte	0x04, 0x17
        /*000a*/ 	.short	(.L_21 - .L_20)
.L_20:
        /*000c*/ 	.word	0x00000000
        /*0010*/ 	.short	0x0003
        /*0012*/ 	.short	0x0014
        /*0014*/ 	.byte	0x00, 0xf0, 0x11, 0x00


	//----- nvinfo : EIATTR_KPARAM_INFO
	.align		4
.L_21:
        /*0018*/ 	.byte	0x04, 0x17
        /*001a*/ 	.short	(.L_23 - .L_22)
.L_22:
        /*001c*/ 	.word	0x00000000
        /*0020*/ 	.short	0x0002
        /*0022*/ 	.short	0x0010
        /*0024*/ 	.byte	0x00, 0xf0, 0x11, 0x00


	//----- nvinfo : EIATTR_KPARAM_INFO
	.align		4
.L_23:
        /*0028*/ 	.byte	0x04, 0x17
        /*002a*/ 	.short	(.L_25 - .L_24)
.L_24:
        /*002c*/ 	.word	0x00000000
        /*0030*/ 	.short	0x0001
        /*0032*/ 	.short	0x0008
        /*0034*/ 	.byte	0x00, 0xf5, 0x21, 0x00


	//----- nvinfo : EIATTR_KPARAM_INFO
	.align		4
.L_25:
        /*0038*/ 	.byte	0x04, 0x17
        /*003a*/ 	.short	(.L_27 - .L_26)
.L_26:
        /*003c*/ 	.word	0x00000000
        /*0040*/ 	.short	0x0000
        /*0042*/ 	.short	0x0000
        /*0044*/ 	.byte	0x00, 0xf0, 0x11, 0x00


	//----- nvinfo : EIATTR_SPARSE_MMA_MASK
	.align		4
.L_27:
        /*0048*/ 	.byte	0x03, 0x50
        /*004a*/ 	.short	0x0000


	//----- nvinfo : EIATTR_MAXREG_COUNT
	.align		4
        /*004c*/ 	.byte	0x03, 0x1b
        /*004e*/ 	.short	0x00ff


	//----- nvinfo : EIATTR_NUM_BARRIERS
	.align		4
        /*0050*/ 	.byte	0x02, 0x4c
        /*0052*/ 	.byte	0x01
	.zero		1


	//----- nvinfo : EIATTR_MERCURY_ISA_VERSION
	.align		4
        /*0054*/ 	.byte	0x03, 0x5f
        /*0056*/ 	.short	0x0101


	//----- nvinfo : EIATTR_VRC_CTA_INIT_COUNT
	.align		4
        /*0058*/ 	.byte	0x02, 0x4a
	.zero		1
	.zero		1


	//----- nvinfo : EIATTR_EXIT_INSTR_OFFSETS
	.align		4
        /*005c*/ 	.byte	0x04, 0x1c
        /*005e*/ 	.short	(.L_29 - .L_28)


	//   ....[0]....
.L_28:
        /*0060*/ 	.word	0x00000080


	//   ....[1]....
        /*0064*/ 	.word	0x00000a70


	//----- nvinfo : EIATTR_CBANK_PARAM_SIZE
	.align		4
.L_29:
        /*0068*/ 	.byte	0x03, 0x19
        /*006a*/ 	.short	0x0018


	//----- nvinfo : EIATTR_PARAM_CBANK
	.align		4
        /*006c*/ 	.byte	0x04, 0x0a
        /*006e*/ 	.short	(.L_31 - .L_30)
	.align		4
.L_30:
        /*0070*/ 	.word	index@(.nv.constant0._Z6phase3iPiii)
        /*0074*/ 	.short	0x0380
        /*0076*/ 	.short	0x0018


	//----- nvinfo : EIATTR_SW_WAR
	.align		4
.L_31:
        /*0078*/ 	.byte	0x04, 0x36
        /*007a*/ 	.short	(.L_33 - .L_32)
.L_32:
        /*007c*/ 	.word	0x00000008
.L_33:


//--------------------- .nv.info._Z6phase2iPii    --------------------------
	.section	.nv.info._Z6phase2iPii,"",@"SHT_CUDA_INFO"
	.sectionflags	@""
	.align	4


	//----- nvinfo : EIATTR_CUDA_API_VERSION
	.align		4
        /*0000*/ 	.byte	0x04, 0x37
        /*0002*/ 	.short	(.L_35 - .L_34)
.L_34:
        /*0004*/ 	.word	0x00000082


	//----- nvinfo : EIATTR_KPARAM_INFO
	.align		4
.L_35:
        /*0008*/ 	.byte	0x04, 0x17
        /*000a*/ 	.short	(.L_37 - .L_36)
.L_36:
        /*000c*/ 	.word	0x00000000
        /*0010*/ 	.short	0x0002
        /*0012*/ 	.short	0x0010
        /*0014*/ 	.byte	0x00, 0xf0, 0x11, 0x00


	//----- nvinfo : EIATTR_KPARAM_INFO
	.align		4
.L_37:
        /*0018*/ 	.byte	0x04, 0x17
        /*001a*/ 	.short	(.L_39 - .L_38)
.L_38:
        /*001c*/ 	.word	0x00000000
        /*0020*/ 	.short	0x0001
        /*0022*/ 	.short	0x0008
        /*0024*/ 	.byte	0x00, 0xf5, 0x21, 0x00


	//----- nvinfo : EIATTR_KPARAM_INFO
	.align		4
.L_39:
        /*0028*/ 	.byte	0x04, 0x17
        /*002a*/ 	.short	(.L_41 - .L_40)
.L_40:
        /*002c*/ 	.word	0x00000000
        /*0030*/ 	.short	0x0000
        /*0032*/ 	.short	0x0000
        /*0034*/ 	.byte	0x00, 0xf0, 0x11, 0x00


	//----- nvinfo : EIATTR_SPARSE_MMA_MASK
	.align		4
.L_41:
        /*0038*/ 	.byte	0x03, 0x50
        /*003a*/ 	.short	0x0000


	//----- nvinfo : EIATTR_MAXREG_COUNT
	.align		4
        /*003c*/ 	.byte	0x03, 0x1b
        /*003e*/ 	.short	0x00ff


	//----- nvinfo : EIATTR_NUM_BARRIERS
	.align		4
        /*0040*/ 	.byte	0x02, 0x4c
        /*0042*/ 	.byte	0x01
	.zero		1


	//----- nvinfo : EIATTR_MERCURY_ISA_VERSION
	.align		4
        /*0044*/ 	.byte	0x03, 0x5f
        /*0046*/ 	.short	0x0101


	//----- nvinfo : EIATTR_VRC_CTA_INIT_COUNT
	.align		4
        /*0048*/ 	.byte	0x02, 0x4a
	.zero		1
	.zero		1


	//----- nvinfo : EIATTR_EXIT_INSTR_OFFSETS
	.align		4
        /*004c*/ 	.byte	0x04, 0x1c
        /*004e*/ 	.short	(.L_43 - .L_42)


	//   ....[0]....
.L_42:
        /*0050*/ 	.word	0x00000ea0


	//----- nvinfo : EIATTR_CBANK_PARAM_SIZE
	.align		4
.L_43:
        /*0054*/ 	.byte	0x03, 0x19
        /*0056*/ 	.short	0x0014


	//----- nvinfo : EIATTR_PARAM_CBANK
	.align		4
        /*0058*/ 	.byte	0x04, 0x0a
        /*005a*/ 	.short	(.L_45 - .L_44)
	.align		4
.L_44:
        /*005c*/ 	.word	index@(.nv.constant0._Z6phase2iPii)
        /*0060*/ 	.short	0x0380
        /*0062*/ 	.short	0x0014


	//----- nvinfo : EIATTR_SW_WAR
	.align		4
.L_45:
        /*0064*/ 	.byte	0x04, 0x36
        /*0066*/ 	.short	(.L_47 - .L_46)
.L_46:
        /*0068*/ 	.word	0x00000008
.L_47:


//--------------------- .nv.info._Z6phase1iPii    --------------------------
	.section	.nv.info._Z6phase1iPii,"",@"SHT_CUDA_INFO"
	.sectionflags	@""
	.align	4


	//----- nvinfo : EIATTR_CUDA_API_VERSION
	.align		4
        /*0000*/ 	.byte	0x04, 0x37
        /*0002*/ 	.short	(.L_49 - .L_48)
.L_48:
        /*0004*/ 	.word	0x00000082


	//----- nvinfo : EIATTR_KPARAM_INFO
	.align		4
.L_49:
        /*0008*/ 	.byte	0x04, 0x17
        /*000a*/ 	.short	(.L_51 - .L_50)
.L_50:
        /*000c*/ 	.word	0x00000000
        /*0010*/ 	.short	0x0002
        /*0012*/ 	.short	0x0010
        /*0014*/ 	.byte	0x00, 0xf0, 0x11, 0x00


	//----- nvinfo : EIATTR_KPARAM_INFO
	.align		4
.L_51:
        /*0018*/ 	.byte	0x04, 0x17
        /*001a*/ 	.short	(.L_53 - .L_52)
.L_52:
        /*001c*/ 	.word	0x00000000
        /*0020*/ 	.short	0x0001
        /*0022*/ 	.short	0x0008
        /*0024*/ 	.byte	0x00, 0xf5, 0x21, 0x00


	//----- nvinfo : EIATTR_KPARAM_INFO
	.align		4
.L_53:
        /*0028*/ 	.byte	0x04, 0x17
        /*002a*/ 	.short	(.L_55 - .L_54)
.L_54:
        /*002c*/ 	.word	0x00000000
        /*0030*/ 	.short	0x0000
        /*0032*/ 	.short	0x0000
        /*0034*/ 	.byte	0x00, 0xf0, 0x11, 0x00


	//----- nvinfo : EIATTR_SPARSE_MMA_MASK
	.align		4
.L_55:
        /*0038*/ 	.byte	0x03, 0x50
        /*003a*/ 	.short	0x0000


	//----- nvinfo : EIATTR_MAXREG_COUNT
	.align		4
        /*003c*/ 	.byte	0x03, 0x1b
        /*003e*/ 	.short	0x00ff


	//----- nvinfo : EIATTR_NUM_BARRIERS
	.align		4
        /*0040*/ 	.byte	0x02, 0x4c
        /*0042*/ 	.byte	0x01
	.zero		1


	//----- nvinfo : EIATTR_MERCURY_ISA_VERSION
	.align		4
        /*0044*/ 	.byte	0x03, 0x5f
        /*0046*/ 	.short	0x0101


	//----- nvinfo : EIATTR_VRC_CTA_INIT_COUNT
	.align		4
        /*0048*/ 	.byte	0x02, 0x4a
	.zero		1
	.zero		1


	//----- nvinfo : EIATTR_EXIT_INSTR_OFFSETS
	.align		4
        /*004c*/ 	.byte	0x04, 0x1c
        /*004e*/ 	.short	(.L_57 - .L_56)


	//   ....[0]....
.L_56:
        /*0050*/ 	.word	0x00005600


	//----- nvinfo : EIATTR_CBANK_PARAM_SIZE
	.align		4
.L_57:
        /*0054*/ 	.byte	0x03, 0x19
        /*0056*/ 	.short	0x0014


	//----- nvinfo : EIATTR_PARAM_CBANK
	.align		4
        /*0058*/ 	.byte	0x04, 0x0a
        /*005a*/ 	.short	(.L_59 - .L_58)
	.align		4
.L_58:
        /*005c*/ 	.word	index@(.nv.constant0._Z6phase1iPii)
        /*0060*/ 	.short	0x0380
        /*0062*/ 	.short	0x0014


	//----- nvinfo : EIATTR_SW_WAR
	.align		4
.L_59:
        /*0064*/ 	.byte	0x04, 0x36
        /*0066*/ 	.short	(.L_61 - .L_60)
.L_60:
        /*0068*/ 	.word	0x00000008
.L_61:


//--------------------- .nv.callgraph             --------------------------
	.section	.nv.callgraph,"",@"SHT_CUDA_CALLGRAPH"
	.align	4
	.sectionentsize	8
	.align		4
        /*0000*/ 	.word	0x00000000
	.align		4
        /*0004*/ 	.word	0xffffffff
	.align		4
        /*0008*/ 	.word	0x00000000
	.align		4
        /*000c*/ 	.word	0xfffffffe
	.align		4
        /*0010*/ 	.word	0x00000000
	.align		4
        /*0014*/ 	.word	0xfffffffd
	.align		4
        /*0018*/ 	.word	0x00000000
	.align		4
        /*001c*/ 	.word	0xfffffffc


//--------------------- .text._Z6phase3iPiii      --------------------------
	.section	.text._Z6phase3iPiii,"ax",@progbits
	.align	128
        .global         _Z6phase3iPiii
        .type           _Z6phase3iPiii,@function
        .size           _Z6phase3iPiii,(.L_x_5 - _Z6phase3iPiii)
        .other          _Z6phase3iPiii,@"STO_CUDA_ENTRY STV_DEFAULT"
_Z6phase3iPiii:
.text._Z6phase3iPiii:
[----:B------:R-:W-:Y:S08]  /*0000*/  LDC R1, c[0x0][0x37c] ;  /* 0x0000df00ff017b82 */ /* 0x000ff00000000800 */
[----:B------:R-:W0:Y:S01]  /*0010*/  S2UR UR4, SR_CTAID.Y ;  /* 0x00000000000479c3 */ /* 0x000e220000002600 */
[----:B------:R-:W1:Y:S07]  /*0020*/  S2R R4, SR_CTAID.X ;  /* 0x0000000000047919 */ /* 0x000e6e0000002500 */
[----:B------:R-:W0:Y:S08]  /*0030*/  LDC R3, c[0x0][0x394] ;  /* 0x0000e500ff037b82 */ /* 0x000e300000000800 */
[----:B------:R-:W2:Y:S01]  /*0040*/  LDC R0, c[0x0][0x380] ;  /* 0x0000e000ff007b82 */ /* 0x000ea20000000800 */
[----:B0-----:R-:W-:-:S05]  /*0050*/  VIADD R3, R3, UR4 ;  /* 0x0000000403037c36 */ /* 0x001fca0008000000 */
[----:B--2---:R-:W-:-:S04]  /*0060*/  ISETP.NE.AND P0, PT, R3, R0, PT ;  /* 0x000000000300720c */ /* 0x004fc80003f05270 */
[----:B-1----:R-:W-:-:S13]  /*0070*/  ISETP.EQ.OR P0, PT, R4, R0, !P0 ;  /* 0x000000000400720c */ /* 0x002fda0004702670 */
[----:B------:R-:W-:Y:S05]  /*0080*/  @P0 EXIT ;  /* 0x000000000000094d */ /* 0x000fea0003800000 */
[----:B------:R-:W0:Y:S01]  /*0090*/  S2R R16, SR_TID.Y ;  /* 0x0000000000107919 */ /* 0x000e220000002200 */
[----:B------:R-:W1:Y:S01]  /*00a0*/  LDCU UR4, c[0x0][0x390] ;  /* 0x00007200ff0477ac */ /* 0x000e620008000800 */
[----:B------:R-:W-:Y:S01]  /*00b0*/  IMAD.SHL.U32 R0, R0, 0x40, RZ ;  /* 0x0000004000007824 */ /* 0x000fe200078e00ff */
[----:B------:R-:W2:Y:S01]  /*00c0*/  LDC.64 R14, c[0x0][0x388] ;  /* 0x0000e200ff0e7b82 */ /* 0x000ea20000000a00 */
[----:B------:R-:W3:Y:S01]  /*00d0*/  S2R R17, SR_TID.X ;  /* 0x0000000000117919 */ /* 0x000ee20000002100 */
[----:B------:R-:W4:Y:S01]  /*00e0*/  LDCU.64 UR6, c[0x0][0x388] ;  /* 0x00007100ff0677ac */ /* 0x000f220008000a00 */
[----:B------:R-:W5:Y:S01]  /*00f0*/  LDCU.64 UR8, c[0x0][0x358] ;  /* 0x00006b00ff0877ac */ /* 0x000f620008000a00 */
[--C-:B0-----:R-:W-:Y:S02]  /*0100*/  IMAD.IADD R5, R0, 0x1, R16.reuse ;  /* 0x0000000100057824 */ /* 0x101fe400078e0210 */
[----:B------:R-:W-:Y:S02]  /*0110*/  IMAD R3, R3, 0x40, R16 ;  /* 0x0000004003037824 */ /* 0x000fe400078e0210 */
[----:B-1----:R-:W-:-:S02]  /*0120*/  IMAD R27, R5, UR4, RZ ;  /* 0x00000004051b7c24 */ /* 0x002fc4000f8e02ff */
[--C-:B---3--:R-:W-:Y:S02]  /*0130*/  IMAD R4, R4, 0x40, R17.reuse ;  /* 0x0000004004047824 */ /* 0x108fe400078e0211 */
[----:B------:R-:W-:Y:S02]  /*0140*/  VIADD R6, R5, 0x20 ;  /* 0x0000002005067836 */ /* 0x000fe40000000000 */
[----:B------:R-:W-:Y:S01]  /*0150*/  IMAD R5, R3, UR4, RZ ;  /* 0x0000000403057c24 */ /* 0x000fe2000f8e02ff */
[----:B------:R-:W-:Y:S01]  /*0160*/  IADD3 R2, P0, PT, R4, R27, RZ ;  /* 0x0000001b04027210 */ /* 0x000fe20007f1e0ff */
[----:B------:R-:W-:Y:S02]  /*0170*/  IMAD R19, R6, UR4, RZ ;  /* 0x0000000406137c24 */ /* 0x000fe4000f8e02ff */
[----:B------:R-:W-:Y:S01]  /*0180*/  IMAD.IADD R8, R0, 0x1, R17 ;  /* 0x0000000100087824 */ /* 0x000fe200078e0211 */
[----:B------:R-:W-:Y:S01]  /*0190*/  LEA.HI.X.SX32 R7, R27, RZ, 0x1, P0 ;  /* 0x000000ff1b077211 */ /* 0x000fe200000f0eff */
[C---:B------:R-:W-:Y:S01]  /*01a0*/  IMAD.IADD R21, R5.reuse, 0x1, R4 ;  /* 0x0000000105157824 */ /* 0x040fe200078e0204 */
[----:B----4-:R-:W-:Y:S01]  /*01b0*/  LEA R28, P0, R2, UR6, 0x2 ;  /* 0x00000006021c7c11 */ /* 0x010fe2000f8010ff */
[----:B------:R-:W-:-:S02]  /*01c0*/  IMAD.IADD R11, R5, 0x1, R8 ;  /* 0x00000001050b7824 */ /* 0x000fc400078e0208 */
[----:B------:R-:W-:Y:S01]  /*01d0*/  IMAD.IADD R27, R4, 0x1, R27 ;  /* 0x00000001041b7824 */ /* 0x000fe200078e021b */
[----:B------:R-:W-:Y:S01]  /*01e0*/  LEA.HI.X R29, R2, UR7, R7, 0x2, P0 ;  /* 0x00000007021d7c11 */ /* 0x000fe200080f1407 */
[----:B------:R-:W-:Y:S01]  /*01f0*/  VIADD R2, R3, 0x20 ;  /* 0x0000002003027836 */ /* 0x000fe20000000000 */
[----:B------:R-:W-:Y:S01]  /*0200*/  IADD3 R10, P0, PT, R0, R17, RZ ;  /* 0x00000011000a7210 */ /* 0x000fe20007f1e0ff */
[C---:B------:R-:W-:Y:S01]  /*0210*/  IMAD.IADD R13, R4.reuse, 0x1, R19 ;  /* 0x00000001040d7824 */ /* 0x040fe200078e0213 */
[----:B------:R-:W-:Y:S01]  /*0220*/  IADD3 R7, P2, PT, R4, R19, RZ ;  /* 0x0000001304077210 */ /* 0x000fe20007f5e0ff */
[----:B------:R-:W-:Y:S01]  /*0230*/  IMAD R9, R2, UR4, RZ ;  /* 0x0000000402097c24 */ /* 0x000fe2000f8e02ff */
[----:B------:R-:W-:Y:S01]  /*0240*/  LEA.HI.X.SX32 R0, R0, RZ, 0x1, P0 ;  /* 0x000000ff00007211 */ /* 0x000fe200000f0eff */
[----:B--2---:R-:W-:Y:S01]  /*0250*/  IMAD.WIDE R26, R27, 0x4, R14 ;  /* 0x000000041b1a7825 */ /* 0x004fe200078e020e */
[-C--:B------:R-:W-:Y:S01]  /*0260*/  IADD3 R2, P0, PT, R5, R10.reuse, RZ ;  /* 0x0000000a05027210 */ /* 0x080fe20007f1e0ff */
[----:B-----5:R-:W2:Y:S01]  /*0270*/  LDG.E R18, desc[UR8][R28.64+0x80] ;  /* 0x000080081c127981 */ /* 0x020ea2000c1e1900 */
[----:B------:R-:W-:Y:S01]  /*0280*/  IADD3 R10, P1, PT, R9, R10, RZ ;  /* 0x0000000a090a7210 */ /* 0x000fe20007f3e0ff */
[----:B------:R-:W-:Y:S01]  /*0290*/  IMAD.IADD R3, R4, 0x1, R9 ;  /* 0x0000000104037824 */ /* 0x000fe200078e0209 */
[-C--:B------:R-:W-:Y:S01]  /*02a0*/  LEA.HI.X.SX32 R5, R5, R0.reuse, 0x1, P0 ;  /* 0x0000000005057211 */ /* 0x080fe200000f0eff */
[----:B------:R-:W-:Y:S01]  /*02b0*/  IMAD.IADD R25, R9, 0x1, R8 ;  /* 0x0000000109197824 */ /* 0x000fe200078e0208 */
[----:B------:R-:W-:Y:S01]  /*02c0*/  LEA.HI.X.SX32 R12, R19, RZ, 0x1, P2 ;  /* 0x000000ff130c7211 */ /* 0x000fe200010f0eff */
[----:B------:R-:W-:Y:S01]  /*02d0*/  IMAD.WIDE R20, R21, 0x4, R14 ;  /* 0x0000000415147825 */ /* 0x000fe200078e020e */
[----:B------:R-:W-:Y:S01]  /*02e0*/  LEA.HI.X.SX32 R9, R9, R0, 0x1, P1 ;  /* 0x0000000009097211 */ /* 0x000fe200008f0eff */
[----:B------:R-:W3:Y:S01]  /*02f0*/  LDG.E R19, desc[UR8][R26.64] ;  /* 0x000000081a137981 */ /* 0x000ee2000c1e1900 */
[----:B------:R-:W-:-:S02]  /*0300*/  LEA R4, P0, R2, UR6, 0x2 ;  /* 0x0000000602047c11 */ /* 0x000fc4000f8010ff */
[----:B------:R-:W-:Y:S01]  /*0310*/  LEA R6, P2, R7, UR6, 0x2 ;  /* 0x0000000607067c11 */ /* 0x000fe2000f8410ff */
[----:B------:R-:W4:Y:S01]  /*0320*/  LDG.E R23, desc[UR8][R20.64] ;  /* 0x0000000814177981 */ /* 0x000f22000c1e1900 */
[----:B------:R-:W-:Y:S02]  /*0330*/  LEA R8, P1, R10, UR6, 0x2 ;  /* 0x000000060a087c11 */ /* 0x000fe4000f8210ff */
[----:B------:R-:W-:Y:S01]  /*0340*/  LEA.HI.X R5, R2, UR7, R5, 0x2, P0 ;  /* 0x0000000702057c11 */ /* 0x000fe200080f1405 */
[----:B------:R-:W-:Y:S01]  /*0350*/  IMAD.WIDE R2, R3, 0x4, R14 ;  /* 0x0000000403027825 */ /* 0x000fe200078e020e */
[----:B------:R-:W-:Y:S02]  /*0360*/  LEA.HI.X R7, R7, UR7, R12, 0x2, P2 ;  /* 0x0000000707077c11 */ /* 0x000fe400090f140c */
[----:B------:R-:W-:Y:S01]  /*0370*/  LEA.HI.X R9, R10, UR7, R9, 0x2, P1 ;  /* 0x000000070a097c11 */ /* 0x000fe200088f1409 */
[--C-:B------:R-:W-:Y:S01]  /*0380*/  IMAD.WIDE R10, R11, 0x4, R14.reuse ;  /* 0x000000040b0a7825 */ /* 0x100fe200078e020e */
[----:B------:R-:W5:Y:S03]  /*0390*/  LDG.E R24, desc[UR8][R2.64] ;  /* 0x0000000802187981 */ /* 0x000f66000c1e1900 */
[--C-:B------:R-:W-:Y:S01]  /*03a0*/  IMAD.WIDE R12, R13, 0x4, R14.reuse ;  /* 0x000000040d0c7825 */ /* 0x100fe200078e020e */
[----:B------:R-:W2:Y:S03]  /*03b0*/  LDG.E R22, desc[UR8][R2.64+0x80] ;  /* 0x0000800802167981 */ /* 0x000ea6000c1e1900 */
[----:B------:R-:W-:Y:S01]  /*03c0*/  IMAD.WIDE R14, R25, 0x4, R14 ;  /* 0x00000004190e7825 */ /* 0x000fe200078e020e */
[----:B------:R-:W3:Y:S04]  /*03d0*/  LDG.E R6, desc[UR8][R6.64+0x80] ;  /* 0x0000800806067981 */ /* 0x000ee8000c1e1900 */
[----:B------:R-:W3:Y:S04]  /*03e0*/  LDG.E R25, desc[UR8][R20.64+0x80] ;  /* 0x0000800814197981 */ /* 0x000ee8000c1e1900 */
[----:B------:R-:W3:Y:S04]  /*03f0*/  LDG.E R12, desc[UR8][R12.64] ;  /* 0x000000080c0c7981 */ /* 0x000ee8000c1e1900 */
[----:B------:R-:W3:Y:S04]  /*0400*/  LDG.E R4, desc[UR8][R4.64+0x80] ;  /* 0x0000800804047981 */ /* 0x000ee8000c1e1900 */
[----:B------:R0:W3:Y:S04]  /*0410*/  LDG.E R11, desc[UR8][R10.64] ;  /* 0x000000080a0b7981 */ /* 0x0000e8000c1e1900 */
[----:B------:R-:W3:Y:S04]  /*0420*/  LDG.E R14, desc[UR8][R14.64] ;  /* 0x000000080e0e7981 */ /* 0x000ee8000c1e1900 */
[----:B------:R-:W3:Y:S01]  /*0430*/  LDG.E R8, desc[UR8][R8.64+0x80] ;  /* 0x0000800808087981 */ /* 0x000ee2000c1e1900 */
[----:B------:R-:W1:Y:S01]  /*0440*/  S2UR UR6, SR_CgaCtaId ;  /* 0x00000000000679c3 */ /* 0x000e620000008800 */
[----:B------:R-:W-:-:S02]  /*0450*/  UMOV UR4, 0x400 ;  /* 0x0000040000047882 */ /* 0x000fc40000000000 */
[----:B------:R-:W-:Y:S02]  /*0460*/  UIADD3 UR5, UPT, UPT, UR4, 0x4000, URZ ;  /* 0x0000400004057890 */ /* 0x000fe4000fffe0ff */
[----:B-1----:R-:W-:Y:S02]  /*0470*/  ULEA UR7, UR6, UR4, 0x18 ;  /* 0x0000000406077291 */ /* 0x002fe4000f8ec0ff */
[----:B------:R-:W-:Y:S02]  /*0480*/  UIADD3 UR4, UPT, UPT, UR4, 0x8000, URZ ;  /* 0x0000800004047890 */ /* 0x000fe4000fffe0ff */
[----:B------:R-:W-:Y:S02]  /*0490*/  ULEA UR5, UR6, UR5, 0x18 ;  /* 0x0000000506057291 */ /* 0x000fe4000f8ec0ff */
[----:B------:R-:W-:Y:S01]  /*04a0*/  ULEA UR4, UR6, UR4, 0x18 ;  /* 0x0000000406047291 */ /* 0x000fe2000f8ec0ff */
[----:B------:R-:W-:-:S03]  /*04b0*/  LEA R0, R16, UR7, 0x8 ;  /* 0x0000000710007c11 */ /* 0x000fc6000f8e40ff */
[C---:B0-----:R-:W-:Y:S02]  /*04c0*/  LEA R10, R16.reuse, UR5, 0x8 ;  /* 0x00000005100a7c11 */ /* 0x041fe4000f8e40ff */
[----:B------:R-:W-:Y:S01]  /*04d0*/  LEA R16, R16, UR4, 0x8 ;  /* 0x0000000410107c11 */ /* 0x000fe2000f8e40ff */
[C---:B------:R-:W-:Y:S02]  /*04e0*/  IMAD R0, R17.reuse, 0x4, R0 ;  /* 0x0000000411007824 */ /* 0x040fe400078e0200 */
[C---:B------:R-:W-:Y:S02]  /*04f0*/  IMAD R5, R17.reuse, 0x4, R10 ;  /* 0x0000000411057824 */ /* 0x040fe400078e020a */
[C---:B------:R-:W-:Y:S01]  /*0500*/  IMAD R7, R17.reuse, 0x4, R16 ;  /* 0x0000000411077824 */ /* 0x040fe200078e0210 */
[----:B------:R-:W-:Y:S01]  /*0510*/  LEA R17, R17, UR5, 0x2 ;  /* 0x0000000511117c11 */ /* 0x000fe2000f8e10ff */
[----:B------:R-:W-:Y:S01]  /*0520*/  UMOV UR4, 0x2000 ;  /* 0x0000200000047882 */ /* 0x000fe20000000000 */
[----:B----4-:R-:W-:Y:S04]  /*0530*/  STS [R0], R23 ;  /* 0x0000001700007388 */ /* 0x010fe80000000800 */
[----:B-----5:R-:W-:Y:S04]  /*0540*/  STS [R0+0x2000], R24 ;  /* 0x0020001800007388 */ /* 0x020fe80000000800 */
[----:B--2---:R0:W-:Y:S04]  /*0550*/  STS [R0+0x2080], R22 ;  /* 0x0020801600007388 */ /* 0x0041e80000000800 */
[----:B---3--:R1:W-:Y:S04]  /*0560*/  STS [R0+0x80], R25 ;  /* 0x0000801900007388 */ /* 0x0083e80000000800 */
[----:B------:R1:W-:Y:S04]  /*0570*/  STS [R5], R19 ;  /* 0x0000001305007388 */ /* 0x0003e80000000800 */
[----:B------:R1:W-:Y:S04]  /*0580*/  STS [R5+0x80], R18 ;  /* 0x0000801205007388 */ /* 0x0003e80000000800 */
[----:B------:R1:W-:Y:S04]  /*0590*/  STS [R5+0x2000], R12 ;  /* 0x0020000c05007388 */ /* 0x0003e80000000800 */
[----:B------:R1:W-:Y:S04]  /*05a0*/  STS [R5+0x2080], R6 ;  /* 0x0020800605007388 */ /* 0x0003e80000000800 */
[----:B------:R1:W-:Y:S04]  /*05b0*/  STS [R7], R11 ;  /* 0x0000000b07007388 */ /* 0x0003e80000000800 */
[----:B------:R1:W-:Y:S04]  /*05c0*/  STS [R7+0x2000], R14 ;  /* 0x0020000e07007388 */ /* 0x0003e80000000800 */
[----:B------:R1:W-:Y:S04]  /*05d0*/  STS [R7+0x80], R4 ;  /* 0x0000800407007388 */ /* 0x0003e80000000800 */
[----:B------:R1:W-:Y:S01]  /*05e0*/  STS [R7+0x2080], R8 ;  /* 0x0020800807007388 */ /* 0x0003e20000000800 */
[----:B------:R-:W-:Y:S06]  /*05f0*/  BAR.SYNC.DEFER_BLOCKING 0x0 ;  /* 0x0000000000007b1d */ /* 0x000fec0000010000 */
[----:B------:R1:W2:Y:S04]  /*0600*/  LDS R27, [R0] ;  /* 0x00000000001b7984 */ /* 0x0002a80000000800 */
[----:B------:R1:W3:Y:S04]  /*0610*/  LDS R13, [R0+0x2000] ;  /* 0x00200000000d7984 */ /* 0x0002e80000000800 */
[----:B------:R1:W4:Y:S04]  /*0620*/  LDS R15, [R0+0x80] ;  /* 0x00008000000f7984 */ /* 0x0003280000000800 */
[----:B------:R1:W1:Y:S01]  /*0630*/  LDS R19, [R0+0x2080] ;  /* 0x0020800000137984 */ /* 0x0002620000000800 */
[----:B0-----:R-:W-:-:S02]  /*0640*/  VIADD R22, R16, 0x2000 ;  /* 0x0000200010167836 */ /* 0x001fc40000000000 */
[----:B------:R-:W-:-:S07]  /*0650*/  VIADD R23, R17, 0x400 ;  /* 0x0000040011177836 */ /* 0x000fce0000000000 */
.L_x_0:
[----:B------:R-:W-:Y:S01]  /*0660*/  LDS R16, [R23+-0x400] ;  /* 0xfffc000017107984 */ /* 0x000fe20000000800 */
[----:B------:R-:W-:-:S03]  /*0670*/  UIADD3 UR4, UPT, UPT, UR4, 0x20, URZ ;  /* 0x0000002004047890 */ /* 0x000fc6000fffe0ff */
[----:B-1----:R-:W2:Y:S01]  /*0680*/  LDS.128 R4, [R22+-0x2000] ;  /* 0xffe0000016047984 */ /* 0x002ea20000000c00 */
[----:B------:R-:W-:-:S03]  /*0690*/  UISETP.NE.AND UP0, UPT, UR4, 0x2100, UPT ;  /* 0x000021000400788c */ /* 0x000fc6000bf05270 */
[----:B------:R-:W4:Y:S04]  /*06a0*/  LDS R18, [R23+-0x380] ;  /* 0xfffc800017127984 */ /* 0x000f280000000800 */
[----:B------:R-:W3:Y:S04]  /*06b0*/  LDS.128 R8, [R22] ;  /* 0x0000000016087984 */ /* 0x000ee80000000c00 */
[----:B------:R-:W0:Y:S04]  /*06c0*/  LDS R12, [R23+-0x300] ;  /* 0xfffd0000170c7984 */ /* 0x000e280000000800 */
[----:B------:R-:W1:Y:S04]  /*06d0*/  LDS R14, [R23+-0x280] ;  /* 0xfffd8000170e7984 */ /* 0x000e680000000800 */
[----:B------:R-:W5:Y:S04]  /*06e0*/  LDS R17, [R23+-0x200] ;  /* 0xfffe000017117984 */ /* 0x000f680000000800 */
[----:B------:R-:W5:Y:S04]  /*06f0*/  LDS R25, [R23+-0x180] ;  /* 0xfffe800017197984 */ /* 0x000f680000000800 */
[----:B------:R-:W5:Y:S01]  /*0700*/  LDS R24, [R23+-0x100] ;  /* 0xffff000017187984 */ /* 0x000f620000000800 */
[----:B--2---:R-:W-:-:S02]  /*0710*/  VIADDMNMX R27, R16, R4, R27, PT ;  /* 0x00000004101b7246 */ /* 0x004fc4000380011b */
[----:B----4-:R-:W-:Y:S02]  /*0720*/  VIADDMNMX R15, R18, R4, R15, PT ;  /* 0x00000004120f7246 */ /* 0x010fe4000380010f */
[----:B------:R-:W2:Y:S01]  /*0730*/  LDS R4, [R23+-0x80] ;  /* 0xffff800017047984 */ /* 0x000ea20000000800 */
[----:B---3--:R-:W-:Y:S02]  /*0740*/  VIADDMNMX R13, R16, R8, R13, PT ;  /* 0x00000008100d7246 */ /* 0x008fe4000380010d */
[----:B------:R-:W-:Y:S02]  /*0750*/  VIADDMNMX R8, R8, R18, R19, PT ;  /* 0x0000001208087246 */ /* 0x000fe40003800113 */
[C---:B0-----:R-:W-:Y:S02]  /*0760*/  VIADDMNMX R27, R12.reuse, R5, R27, PT ;  /* 0x000000050c1b7246 */ /* 0x041fe4000380011b */
[----:B------:R-:W-:Y:S02]  /*0770*/  VIADDMNMX R13, R12, R9, R13, PT ;  /* 0x000000090c0d7246 */ /* 0x000fe4000380010d */
[----:B-1----:R-:W-:-:S02]  /*0780*/  VIADDMNMX R15, R14, R5, R15, PT ;  /* 0x000000050e0f7246 */ /* 0x002fc4000380010f */
[----:B------:R-:W-:Y:S01]  /*0790*/  VIADDMNMX R9, R9, R14, R8, PT ;  /* 0x0000000e09097246 */ /* 0x000fe20003800108 */
[----:B------:R-:W-:Y:S01]  /*07a0*/  LDS R5, [R23] ;  /* 0x0000000017057984 */ /* 0x000fe20000000800 */
[C---:B-----5:R-:W-:Y:S02]  /*07b0*/  VIADDMNMX R8, R17.reuse, R6, R27, PT ;  /* 0x0000000611087246 */ /* 0x060fe4000380011b */
[----:B------:R-:W-:Y:S02]  /*07c0*/  VIADDMNMX R27, R17, R10, R13, PT ;  /* 0x0000000a111b7246 */ /* 0x000fe4000380010d */
[----:B------:R-:W-:Y:S01]  /*07d0*/  VIADDMNMX R26, R25, R6, R15, PT ;  /* 0x00000006191a7246 */ /* 0x000fe2000380010f */
[----:B------:R-:W-:Y:S01]  /*07e0*/  LDS.128 R16, [R22+0x10] ;  /* 0x0000100016107984 */ /* 0x000fe20000000c00 */
[----:B------:R-:W-:Y:S02]  /*07f0*/  VIADDMNMX R10, R10, R25, R9, PT ;  /* 0x000000190a0a7246 */ /* 0x000fe40003800109 */
[C---:B------:R-:W-:Y:S01]  /*0800*/  VIADDMNMX R6, R24.reuse, R7, R8, PT ;  /* 0x0000000718067246 */ /* 0x040fe20003800108 */
[----:B------:R0:W1:Y:S01]  /*0810*/  LDS.128 R12, [R22+-0x1ff0] ;  /* 0xffe01000160c7984 */ /* 0x0000620000000c00 */
[----:B------:R-:W-:-:S03]  /*0820*/  VIADDMNMX R24, R24, R11, R27, PT ;  /* 0x0000000b18187246 */ /* 0x000fc6000380011b */
[----:B------:R-:W3:Y:S04]  /*0830*/  LDS R9, [R23+0x80] ;  /* 0x0000800017097984 */ /* 0x000ee80000000800 */
[----:B------:R-:W4:Y:S01]  /*0840*/  LDS R8, [R23+0x100] ;  /* 0x0001000017087984 */ /* 0x000f220000000800 */
[----:B0-----:R-:W-:-:S03]  /*0850*/  VIADD R22, R22, 0x20 ;  /* 0x0000002016167836 */ /* 0x001fc60000000000 */
[----:B------:R-:W0:Y:S01]  /*0860*/  LDS R25, [R23+0x200] ;  /* 0x0002000017197984 */ /* 0x000e220000000800 */
[----:B--2---:R-:W-:Y:S02]  /*0870*/  VIADDMNMX R7, R4, R7, R26, PT ;  /* 0x0000000704077246 */ /* 0x004fe4000380011a */
[----:B------:R-:W-:Y:S02]  /*0880*/  VIADDMNMX R26, R11, R4, R10, PT ;  /* 0x000000040b1a7246 */ /* 0x000fe4000380010a */
[----:B------:R-:W2:Y:S04]  /*0890*/  LDS R10, [R23+0x180] ;  /* 0x00018000170a7984 */ /* 0x000ea80000000800 */
[----:B------:R-:W5:Y:S04]  /*08a0*/  LDS R11, [R23+0x280] ;  /* 0x00028000170b7984 */ /* 0x000f680000000800 */
[----:B------:R-:W-:Y:S01]  /*08b0*/  LDS R4, [R23+0x380] ;  /* 0x0003800017047984 */ /* 0x000fe20000000800 */
[----:B-1----:R-:W-:-:S02]  /*08c0*/  VIADDMNMX R6, R5, R12, R6, PT ;  /* 0x0000000c05067246 */ /* 0x002fc40003800106 */
[----:B------:R-:W-:Y:S02]  /*08d0*/  VIADDMNMX R5, R5, R16, R24, PT ;  /* 0x0000001005057246 */ /* 0x000fe40003800118 */
[----:B------:R1:W5:Y:S01]  /*08e0*/  LDS R24, [R23+0x300] ;  /* 0x0003000017187984 */ /* 0x0003620000000800 */
[----:B---3--:R-:W-:Y:S02]  /*08f0*/  VIADDMNMX R7, R9, R12, R7, PT ;  /* 0x0000000c09077246 */ /* 0x008fe40003800107 */
[----:B------:R-:W-:Y:S02]  /*0900*/  VIADDMNMX R26, R16, R9, R26, PT ;  /* 0x00000009101a7246 */ /* 0x000fe4000380011a */
[C---:B----4-:R-:W-:Y:S02]  /*0910*/  VIADDMNMX R6, R8.reuse, R13, R6, PT ;  /* 0x0000000d08067246 */ /* 0x050fe40003800106 */
[----:B------:R-:W-:Y:S01]  /*0920*/  VIADDMNMX R5, R8, R17, R5, PT ;  /* 0x0000001108057246 */ /* 0x000fe20003800105 */
[----:B-1----:R-:W-:Y:S01]  /*0930*/  VIADD R23, R23, 0x800 ;  /* 0x0000080017177836 */ /* 0x002fe20000000000 */
[----:B0-----:R-:W-:-:S02]  /*0940*/  VIADDMNMX R6, R25, R14, R6, PT ;  /* 0x0000000e19067246 */ /* 0x001fc40003800106 */
[----:B------:R-:W-:Y:S02]  /*0950*/  VIADDMNMX R5, R25, R18, R5, PT ;  /* 0x0000001219057246 */ /* 0x000fe40003800105 */
[----:B--2---:R-:W-:Y:S02]  /*0960*/  VIADDMNMX R7, R10, R13, R7, PT ;  /* 0x0000000d0a077246 */ /* 0x004fe40003800107 */
[----:B------:R-:W-:Y:S02]  /*0970*/  VIADDMNMX R26, R17, R10, R26, PT ;  /* 0x0000000a111a7246 */ /* 0x000fe4000380011a */
[----:B-----5:R-:W-:Y:S02]  /*0980*/  VIADDMNMX R7, R11, R14, R7, PT ;  /* 0x0000000e0b077246 */ /* 0x020fe40003800107 */
[----:B------:R-:W-:Y:S02]  /*0990*/  VIADDMNMX R26, R18, R11, R26, PT ;  /* 0x0000000b121a7246 */ /* 0x000fe4000380011a */
[----:B------:R-:W-:-:S02]  /*09a0*/  VIADDMNMX R27, R24, R15, R6, PT ;  /* 0x0000000f181b7246 */ /* 0x000fc40003800106 */
[----:B------:R-:W-:Y:S02]  /*09b0*/  VIADDMNMX R13, R24, R19, R5, PT ;  /* 0x00000013180d7246 */ /* 0x000fe40003800105 */
[----:B------:R-:W-:Y:S02]  /*09c0*/  VIADDMNMX R15, R4, R15, R7, PT ;  /* 0x0000000f040f7246 */ /* 0x000fe40003800107 */
[----:B------:R-:W-:Y:S01]  /*09d0*/  VIADDMNMX R19, R19, R4, R26, PT ;  /* 0x0000000413137246 */ /* 0x000fe2000380011a */
[----:B------:R-:W-:Y:S06]  /*09e0*/  BRA.U UP0, `(.L_x_0) ;  /* 0xfffffffd001c7547 */ /* 0x000fec000b83ffff */
[----:B------:R-:W-:Y:S04]  /*09f0*/  STG.E desc[UR8][R20.64], R27 ;  /* 0x0000001b14007986 */ /* 0x000fe8000c101908 */
[----:B------:R-:W-:Y:S04]  /*0a00*/  STG.E desc[UR8][R20.64+0x80], R15 ;  /* 0x0000800f14007986 */ /* 0x000fe8000c101908 */
[----:B------:R-:W-:Y:S04]  /*0a10*/  STS [R0], R27 ;  /* 0x0000001b00007388 */ /* 0x000fe80000000800 */
[----:B------:R-:W-:Y:S04]  /*0a20*/  STS [R0+0x80], R15 ;  /* 0x0000800f00007388 */ /* 0x000fe80000000800 */
[----:B------:R-:W-:Y:S04]  /*0a30*/  STS [R0+0x2000], R13 ;  /* 0x0020000d00007388 */ /* 0x000fe80000000800 */
[----:B------:R-:W-:Y:S04]  /*0a40*/  STS [R0+0x2080], R19 ;  /* 0x0020801300007388 */ /* 0x000fe80000000800 */
[----:B------:R-:W-:Y:S04]  /*0a50*/  STG.E desc[UR8][R2.64], R13 ;  /* 0x0000000d02007986 */ /* 0x000fe8000c101908 */
[----:B------:R-:W-:Y:S01]  /*0a60*/  STG.E desc[UR8][R2.64+0x80], R19 ;  /* 0x0000801302007986 */ /* 0x000fe2000c101908 */
[----:B------:R-:W-:Y:S05]  /*0a70*/  EXIT ;  /* 0x000000000000794d */ /* 0x000fea0003800000 */
.L_x_1:
[----:B------:R-:W-:-:S00]  /*0a80*/  BRA `(.L_x_1) ;  /* 0xfffffffc00fc7947 */ /* 0x000fc0000383ffff */
[----:B------:R-:W-:-:S00]  /*0a90*/  NOP ;  /* 0x0000000000007918 */ /* 0x000fc00000000000 */
        /* <DEDUP_REMOVED lines=14> */
.L_x_5:


//--------------------- .text._Z6phase2iPii       --------------------------
	.section	.text._Z6phase2iPii,"ax",@progbits
	.align	128
        .global         _Z6phase2iPii
        .type           _Z6phase2iPii,@function
        .size           _Z6phase2iPii,(.L_x_6 - _Z6phase2iPii)
        .other          _Z6phase2iPii,@"STO_CUDA_ENTRY STV_DEFAULT"
_Z6phase2iPii:
.text._Z6phase2iPii:
[----:B------:R-:W-:Y:S01]  /*0000*/  LDC R1, c[0x0][0x37c] ;  /* 0x0000df00ff017b82 */ /* 0x000fe20000000800 */
[----:B------:R-:W0:Y:S07]  /*0010*/  S2R R5, SR_CTAID.X ;  /* 0x0000000000057919 */ /* 0x000e2e0000002500 */
[----:B------:R-:W0:Y:S01]  /*0020*/  LDC R7, c[0x0][0x380] ;  /* 0x0000e000ff077b82 */ /* 0x000e220000000800 */
[----:B------:R-:W1:Y:S01]  /*0030*/  LDCU UR4, c[0x0][0x390] ;  /* 0x00007200ff0477ac */ /* 0x000e620008000800 */
[----:B------:R-:W2:Y:S01]  /*0040*/  S2R R22, SR_TID.Y ;  /* 0x0000000000167919 */ /* 0x000ea20000002200 */
[----:B------:R-:W3:Y:S01]  /*0050*/  LDCU.64 UR6, c[0x0][0x388] ;  /* 0x00007100ff0677ac */ /* 0x000ee20008000a00 */
[----:B------:R-:W4:Y:S01]  /*0060*/  S2R R20, SR_TID.X ;  /* 0x0000000000147919 */ /* 0x000f220000002100 */
[----:B------:R-:W5:Y:S01]  /*0070*/  LDCU.64 UR8, c[0x0][0x358] ;  /* 0x00006b00ff0877ac */ /* 0x000f620008000a00 */
[C---:B0-----:R-:W-:Y:S01]  /*0080*/  ISETP.GE.U32.AND P0, PT, R5.reuse, R7, PT ;  /* 0x000000070500720c */ /* 0x041fe20003f06070 */
[----:B------:R-:W-:-:S02]  /*0090*/  IMAD.SHL.U32 R5, R5, 0x40, RZ ;  /* 0x0000004005057824 */ /* 0x000fc400078e00ff */
[----:B--2---:R-:W-:-:S04]  /*00a0*/  IMAD R0, R7, 0x40, R22 ;  /* 0x0000004007007824 */ /* 0x004fc800078e0216 */
[C---:B-1----:R-:W-:Y:S02]  /*00b0*/  IMAD R9, R0.reuse, UR4, RZ ;  /* 0x0000000400097c24 */ /* 0x042fe4000f8e02ff */
[----:B------:R-:W-:Y:S02]  /*00c0*/  VIADD R0, R0, 0x20 ;  /* 0x0000002000007836 */ /* 0x000fe40000000000 */
[----:B----4-:R-:W-:Y:S02]  /*00d0*/  IMAD R4, R7, 0x40, R20 ;  /* 0x0000004007047824 */ /* 0x010fe400078e0214 */
[----:B------:R-:W-:Y:S02]  /*00e0*/  @P0 VIADD R5, R5, 0x40 ;  /* 0x0000004005050836 */ /* 0x000fe40000000000 */
[----:B------:R-:W-:Y:S01]  /*00f0*/  IMAD R11, R0, UR4, RZ ;  /* 0x00000004000b7c24 */ /* 0x000fe2000f8e02ff */
[----:B------:R-:W-:Y:S01]  /*0100*/  SHF.R.S32.HI R10, RZ, 0x1f, R4 ;  /* 0x0000001fff0a7819 */ /* 0x000fe20000011404 */
[C---:B------:R-:W-:Y:S01]  /*0110*/  IMAD.IADD R6, R5.reuse, 0x1, R22 ;  /* 0x0000000105067824 */ /* 0x040fe200078e0216 */
[----:B------:R-:W-:Y:S01]  /*0120*/  SHF.R.S32.HI R2, RZ, 0x1f, R5 ;  /* 0x0000001fff027819 */ /* 0x000fe20000011405 */
[C---:B------:R-:W-:Y:S01]  /*0130*/  IMAD.IADD R8, R5.reuse, 0x1, R20 ;  /* 0x0000000105087824 */ /* 0x040fe200078e0214 */
[----:B------:R-:W-:Y:S01]  /*0140*/  IADD3 R12, P0, PT, R5, R20, RZ ;  /* 0x00000014050c7210 */ /* 0x000fe20007f1e0ff */
[----:B------:R-:W-:-:S02]  /*0150*/  VIADD R0, R6, 0x20 ;  /* 0x0000002006007836 */ /* 0x000fc40000000000 */
[----:B------:R-:W-:Y:S02]  /*0160*/  IMAD R13, R6, UR4, RZ ;  /* 0x00000004060d7c24 */ /* 0x000fe4000f8e02ff */
[----:B------:R-:W-:Y:S01]  /*0170*/  IMAD.X R14, RZ, RZ, R2, P0 ;  /* 0x000000ffff0e7224 */ /* 0x000fe200000e0602 */
[C---:B------:R-:W-:Y:S01]  /*0180*/  IADD3 R2, P0, PT, R9.reuse, R12, RZ ;  /* 0x0000000c09027210 */ /* 0x040fe20007f1e0ff */
[----:B------:R-:W-:Y:S02]  /*0190*/  IMAD R15, R0, UR4, RZ ;  /* 0x00000004000f7c24 */ /* 0x000fe4000f8e02ff */
[C---:B------:R-:W-:Y:S01]  /*01a0*/  IMAD.IADD R29, R9.reuse, 0x1, R4 ;  /* 0x00000001091d7824 */ /* 0x040fe200078e0204 */
[C---:B------:R-:W-:Y:S01]  /*01b0*/  LEA.HI.X.SX32 R3, R9.reuse, R14, 0x1, P0 ;  /* 0x0000000e09037211 */ /* 0x040fe200000f0eff */
[--C-:B------:R-:W-:Y:S01]  /*01c0*/  IMAD.IADD R9, R9, 0x1, R8.reuse ;  /* 0x0000000109097824 */ /* 0x100fe200078e0208 */
[----:B---3--:R-:W-:Y:S01]  /*01d0*/  LEA R16, P0, R2, UR6, 0x2 ;  /* 0x0000000602107c11 */ /* 0x008fe2000f8010ff */
[C---:B------:R-:W-:Y:S01]  /*01e0*/  IMAD.IADD R7, R11.reuse, 0x1, R8 ;  /* 0x000000010b077824 */ /* 0x040fe200078e0208 */
[C---:B------:R-:W-:Y:S01]  /*01f0*/  IADD3 R0, P1, PT, R4.reuse, R15, RZ ;  /* 0x0000000f04007210 */ /* 0x040fe20007f3e0ff */
[----:B------:R-:W-:Y:S01]  /*0200*/  IMAD.IADD R5, R4, 0x1, R13 ;  /* 0x0000000104057824 */ /* 0x000fe200078e020d */
[----:B------:R-:W-:Y:S01]  /*0210*/  LEA.HI.X R17, R2, UR7, R3, 0x2, P0 ;  /* 0x0000000702117c11 */ /* 0x000fe200080f1403 */
[C---:B------:R-:W-:Y:S01]  /*0220*/  IMAD.IADD R19, R4.reuse, 0x1, R11 ;  /* 0x0000000104137824 */ /* 0x040fe200078e020b */
[----:B------:R-:W0:Y:S01]  /*0230*/  LDC.64 R2, c[0x0][0x388] ;  /* 0x0000e200ff027b82 */ /* 0x000e220000000a00 */
[C---:B------:R-:W-:Y:S01]  /*0240*/  IADD3 R6, P0, PT, R11.reuse, R12, RZ ;  /* 0x0000000c0b067210 */ /* 0x040fe20007f1e0ff */
[----:B------:R-:W-:Y:S01]  /*0250*/  IMAD.IADD R27, R4, 0x1, R15 ;  /* 0x00000001041b7824 */ /* 0x000fe200078e020f */
[----:B-----5:R-:W2:Y:S02]  /*0260*/  LDG.E R34, desc[UR8][R16.64+0x80] ;  /* 0x0000800810227981 */ /* 0x020ea4000c1e1900 */
[----:B------:R-:W-:-:S02]  /*0270*/  LEA.HI.X.SX32 R21, R11, R14, 0x1, P0 ;  /* 0x0000000e0b157211 */ /* 0x000fc400000f0eff */
[----:B------:R-:W-:Y:S02]  /*0280*/  IADD3 R8, P0, PT, R4, R13, RZ ;  /* 0x0000000d04087210 */ /* 0x000fe40007f1e0ff */
[----:B------:R-:W-:Y:S02]  /*0290*/  LEA R14, P2, R6, UR6, 0x2 ;  /* 0x00000006060e7c11 */ /* 0x000fe4000f8410ff */
[-C--:B------:R-:W-:Y:S02]  /*02a0*/  LEA.HI.X.SX32 R13, R13, R10.reuse, 0x1, P0 ;  /* 0x0000000a0d0d7211 */ /* 0x080fe400000f0eff */
[----:B------:R-:W-:Y:S02]  /*02b0*/  LEA R12, P0, R8, UR6, 0x2 ;  /* 0x00000006080c7c11 */ /* 0x000fe4000f8010ff */
[----:B------:R-:W-:Y:S02]  /*02c0*/  LEA.HI.X.SX32 R11, R15, R10, 0x1, P1 ;  /* 0x0000000a0f0b7211 */ /* 0x000fe400008f0eff */
[----:B------:R-:W-:-:S02]  /*02d0*/  LEA R10, P1, R0, UR6, 0x2 ;  /* 0x00000006000a7c11 */ /* 0x000fc4000f8210ff */
[----:B------:R-:W-:Y:S02]  /*02e0*/  LEA.HI.X R15, R6, UR7, R21, 0x2, P2 ;  /* 0x00000007060f7c11 */ /* 0x000fe400090f1415 */
[----:B------:R-:W-:Y:S02]  /*02f0*/  LEA.HI.X R13, R8, UR7, R13, 0x2, P0 ;  /* 0x00000007080d7c11 */ /* 0x000fe400080f140d */
[----:B------:R-:W-:Y:S01]  /*0300*/  LEA.HI.X R11, R0, UR7, R11, 0x2, P1 ;  /* 0x00000007000b7c11 */ /* 0x000fe200088f140b */
[--C-:B0-----:R-:W-:Y:S01]  /*0310*/  IMAD.WIDE R28, R29, 0x4, R2.reuse ;  /* 0x000000041d1c7825 */ /* 0x101fe200078e0202 */
[----:B------:R-:W3:Y:S03]  /*0320*/  LDG.E R31, desc[UR8][R14.64+0x80] ;  /* 0x000080080e1f7981 */ /* 0x000ee6000c1e1900 */
[--C-:B------:R-:W-:Y:S01]  /*0330*/  IMAD.WIDE R18, R19, 0x4, R2.reuse ;  /* 0x0000000413127825 */ /* 0x100fe200078e0202 */
[----:B------:R-:W4:Y:S03]  /*0340*/  LDG.E R21, desc[UR8][R28.64] ;  /* 0x000000081c157981 */ /* 0x000f26000c1e1900 */
[--C-:B------:R-:W-:Y:S01]  /*0350*/  IMAD.WIDE R8, R9, 0x4, R2.reuse ;  /* 0x0000000409087825 */ /* 0x100fe200078e0202 */
[----:B------:R-:W5:Y:S03]  /*0360*/  LDG.E R23, desc[UR8][R28.64+0x80] ;  /* 0x000080081c177981 */ /* 0x000f66000c1e1900 */
[--C-:B------:R-:W-:Y:S01]  /*0370*/  IMAD.WIDE R6, R7, 0x4, R2.reuse ;  /* 0x0000000407067825 */ /* 0x100fe200078e0202 */
[----:B------:R-:W2:Y:S03]  /*0380*/  LDG.E R24, desc[UR8][R18.64] ;  /* 0x0000000812187981 */ /* 0x000ea6000c1e1900 */
[--C-:B------:R-:W-:Y:S01]  /*0390*/  IMAD.WIDE R4, R5, 0x4, R2.reuse ;  /* 0x0000000405047825 */ /* 0x100fe200078e0202 */
[----:B------:R0:W3:Y:S03]  /*03a0*/  LDG.E R25, desc[UR8][R18.64+0x80] ;  /* 0x0000800812197981 */ /* 0x0000e6000c1e1900 */
[----:B------:R-:W-:Y:S01]  /*03b0*/  IMAD.WIDE R2, R27, 0x4, R2 ;  /* 0x000000041b027825 */ /* 0x000fe200078e0202 */
[----:B------:R-:W3:Y:S04]  /*03c0*/  LDG.E R37, desc[UR8][R12.64+0x80] ;  /* 0x000080080c257981 */ /* 0x000ee8000c1e1900 */
[----:B------:R-:W3:Y:S04]  /*03d0*/  LDG.E R27, desc[UR8][R4.64] ;  /* 0x00000008041b7981 */ /* 0x000ee8000c1e1900 */
[----:B------:R-:W3:Y:S04]  /*03e0*/  LDG.E R30, desc[UR8][R2.64] ;  /* 0x00000008021e7981 */ /* 0x000ee8000c1e1900 */
[----:B------:R-:W3:Y:S04]  /*03f0*/  LDG.E R28, desc[UR8][R10.64+0x80] ;  /* 0x000080080a1c7981 */ /* 0x000ee8000c1e1900 */
        /* <DEDUP_REMOVED lines=8> */
[----:B0-----:R-:W-:Y:S01]  /*0480*/  LEA R19, R22, UR7, 0x8 ;  /* 0x0000000716137c11 */ /* 0x001fe2000f8e40ff */
[----:B------:R-:W-:-:S04]  /*0490*/  ULEA UR4, UR6, UR4, 0x18 ;  /* 0x0000000406047291 */ /* 0x000fc8000f8ec0ff */
[----:B------:R-:W-:Y:S01]  /*04a0*/  IMAD R26, R20, 0x4, R19 ;  /* 0x00000004141a7824 */ /* 0x000fe200078e0213 */
[C---:B------:R-:W-:Y:S02]  /*04b0*/  LEA R19, R22.reuse, UR5, 0x8 ;  /* 0x0000000516137c11 */ /* 0x040fe4000f8e40ff */
[----:B------:R-:W-:-:S03]  /*04c0*/  LEA R29, R22, UR4, 0x8 ;  /* 0x00000004161d7c11 */ /* 0x000fc6000f8e40ff */
[C---:B------:R-:W-:Y:S02]  /*04d0*/  IMAD R0, R20.reuse, 0x4, R19 ;  /* 0x0000000414007824 */ /* 0x040fe400078e0213 */
[----:B------:R-:W-:Y:S01]  /*04e0*/  IMAD R18, R20, 0x4, R29 ;  /* 0x0000000414127824 */ /* 0x000fe200078e021d */
[----:B------:R-:W-:Y:S01]  /*04f0*/  LEA R22, R22, 0x2000, 0x8 ;  /* 0x0000200016167811 */ /* 0x000fe200078e40ff */
[----:B----4-:R-:W-:Y:S04]  /*0500*/  STS [R26], R21 ;  /* 0x000000151a007388 */ /* 0x010fe80000000800 */
[----:B-----5:R-:W-:Y:S04]  /*0510*/  STS [R26+0x80], R23 ;  /* 0x000080171a007388 */ /* 0x020fe80000000800 */
[----:B--2---:R-:W-:Y:S04]  /*0520*/  STS [R26+0x2000], R24 ;  /* 0x002000181a007388 */ /* 0x004fe80000000800 */
[----:B---3--:R0:W-:Y:S04]  /*0530*/  STS [R26+0x2080], R25 ;  /* 0x002080191a007388 */ /* 0x0081e80000000800 */
[----:B------:R1:W-:Y:S04]  /*0540*/  STS [R0+0x80], R37 ;  /* 0x0000802500007388 */ /* 0x0003e80000000800 */
[----:B------:R1:W-:Y:S04]  /*0550*/  STS [R0], R27 ;  /* 0x0000001b00007388 */ /* 0x0003e80000000800 */
        /* <DEDUP_REMOVED lines=10> */
[----:B------:R1:W1:Y:S04]  /*0600*/  LDS R29, [R0+0x2080] ;  /* 0x00208000001d7984 */ /* 0x0002680000000800 */
[----:B------:R0:W1:Y:S04]  /*0610*/  LDS R27, [R18] ;  /* 0x00000000121b7984 */ /* 0x0000680000000800 */
[----:B------:R0:W1:Y:S04]  /*0620*/  LDS R25, [R18+0x2000] ;  /* 0x0020000012197984 */ /* 0x0000680000000800 */
[----:B------:R1:W1:Y:S04]  /*0630*/  LDS R21, [R18+0x80] ;  /* 0x0000800012157984 */ /* 0x0002680000000800 */
[----:B------:R1:W1:Y:S01]  /*0640*/  LDS R19, [R18+0x2080] ;  /* 0x0020800012137984 */ /* 0x0002620000000800 */
[----:B0-----:R-:W-:Y:S01]  /*0650*/  LEA R26, R20, 0x200, 0x2 ;  /* 0x00000200141a7811 */ /* 0x001fe200078e10ff */
[----:B------:R-:W-:-:S02]  /*0660*/  VIADD R24, R22, UR7 ;  /* 0x0000000716187c36 */ /* 0x000fc40008000000 */
[----:B------:R-:W-:Y:S02]  /*0670*/  VIADD R23, R22, UR5 ;  /* 0x0000000516177c36 */ /* 0x000fe40008000000 */
[C---:B------:R-:W-:Y:S02]  /*0680*/  VIADD R20, R26.reuse, UR7 ;  /* 0x000000071a147c36 */ /* 0x040fe40008000000 */
[----:B------:R-:W-:Y:S01]  /*0690*/  VIADD R22, R26, UR4 ;  /* 0x000000041a167c36 */ /* 0x000fe20008000000 */
[----:B------:R-:W-:-:S06]  /*06a0*/  UMOV UR4, 0x2000 ;  /* 0x0000200000047882 */ /* 0x000fcc0000000000 */
.L_x_2:
[----:B------:R-:W-:Y:S01]  /*06b0*/  LDS R26, [R23+-0x2000] ;  /* 0xffe00000171a7984 */ /* 0x000fe20000000800 */
[----:B------:R-:W-:-:S03]  /*06c0*/  UIADD3 UR4, UPT, UPT, UR4, 0x10, URZ ;  /* 0x0000001004047890 */ /* 0x000fc6000fffe0ff */
[----:B-1----:R-:W2:Y:S01]  /*06d0*/  LDS R28, [R20+-0x200] ;  /* 0xfffe0000141c7984 */ /* 0x002ea20000000800 */
[----:B------:R-:W-:Y:S01]  /*06e0*/  UISETP.NE.AND UP0, UPT, UR4, 0x2100, UPT ;  /* 0x000021000400788c */ /* 0x000fe2000bf05270 */
[----:B--2---:R-:W-:-:S05]  /*06f0*/  VIADDMNMX R35, R28, R26, R35, PT ;  /* 0x0000001a1c237246 */ /* 0x004fca0003800123 */
[----:B------:R-:W-:Y:S04]  /*0700*/  STS [R0], R35 ;  /* 0x0000002300007388 */ /* 0x000fe80000000800 */
[----:B------:R-:W3:Y:S02]  /*0710*/  LDS R26, [R23] ;  /* 0x00000000171a7984 */ /* 0x000ee40000000800 */
[----:B---3--:R-:W-:-:S05]  /*0720*/  VIADDMNMX R33, R28, R26, R33, PT ;  /* 0x0000001a1c217246 */ /* 0x008fca0003800121 */
[----:B------:R-:W-:Y:S04]  /*0730*/  STS [R0+0x2000], R33 ;  /* 0x0020002100007388 */ /* 0x000fe80000000800 */
[----:B------:R-:W-:Y:S04]  /*0740*/  LDS R26, [R23+-0x2000] ;  /* 0xffe00000171a7984 */ /* 0x000fe80000000800 */
[----:B------:R-:W4:Y:S02]  /*0750*/  LDS R28, [R20+-0x180] ;  /* 0xfffe8000141c7984 */ /* 0x000f240000000800 */
[----:B----4-:R-:W-:-:S05]  /*0760*/  VIADDMNMX R31, R28, R26, R31, PT ;  /* 0x0000001a1c1f7246 */ /* 0x010fca000380011f */
[----:B------:R-:W-:Y:S04]  /*0770*/  STS [R0+0x80], R31 ;  /* 0x0000801f00007388 */ /* 0x000fe80000000800 */
[----:B0-----:R-:W0:Y:S02]  /*0780*/  LDS R26, [R23] ;  /* 0x00000000171a7984 */ /* 0x001e240000000800 */
[----:B0-----:R-:W-:-:S05]  /*0790*/  VIADDMNMX R29, R26, R28, R29, PT ;  /* 0x0000001c1a1d7246 */ /* 0x001fca000380011d */
[----:B------:R-:W-:Y:S04]  /*07a0*/  STS [R0+0x2080], R29 ;  /* 0x0020801d00007388 */ /* 0x000fe80000000800 */
[----:B------:R-:W-:Y:S04]  /*07b0*/  LDS R26, [R24+-0x2000] ;  /* 0xffe00000181a7984 */ /* 0x000fe80000000800 */
[----:B------:R-:W0:Y:S02]  /*07c0*/  LDS R28, [R22+-0x200] ;  /* 0xfffe0000161c7984 */ /* 0x000e240000000800 */
[----:B0-----:R-:W-:-:S05]  /*07d0*/  VIADDMNMX R27, R28, R26, R27, PT ;  /* 0x0000001a1c1b7246 */ /* 0x001fca000380011b */
[----:B------:R-:W-:Y:S04]  /*07e0*/  STS [R18], R27 ;  /* 0x0000001b12007388 */ /* 0x000fe80000000800 */
[----:B------:R-:W-:Y:S04]  /*07f0*/  LDS R28, [R24] ;  /* 0x00000000181c7984 */ /* 0x000fe80000000800 */
[----:B------:R-:W0:Y:S02]  /*0800*/  LDS R30, [R22+-0x200] ;  /* 0xfffe0000161e7984 */ /* 0x000e240000000800 */
[----:B0-----:R-:W-:-:S05]  /*0810*/  VIADDMNMX R25, R30, R28, R25, PT ;  /* 0x0000001c1e197246 */ /* 0x001fca0003800119 */
[----:B------:R-:W-:Y:S04]  /*0820*/  STS [R18+0x2000], R25 ;  /* 0x0020001912007388 */ /* 0x000fe80000000800 */
[----:B------:R-:W0:Y:S02]  /*0830*/  LDS R30, [R22+-0x180] ;  /* 0xfffe8000161e7984 */ /* 0x000e240000000800 */
[----:B0-----:R-:W-:-:S05]  /*0840*/  VIADDMNMX R21, R30, R26, R21, PT ;  /* 0x0000001a1e157246 */ /* 0x001fca0003800115 */
[----:B------:R-:W-:Y:S04]  /*0850*/  STS [R18+0x80], R21 ;  /* 0x0000801512007388 */ /* 0x000fe80000000800 */
[----:B------:R-:W0:Y:S02]  /*0860*/  LDS R26, [R22+-0x180] ;  /* 0xfffe8000161a7984 */ /* 0x000e240000000800 */
[----:B0-----:R-:W-:-:S05]  /*0870*/  VIADDMNMX R19, R26, R28, R19, PT ;  /* 0x0000001c1a137246 */ /* 0x001fca0003800113 */
[----:B------:R-:W-:Y:S04]  /*0880*/  STS [R18+0x2080], R19 ;  /* 0x0020801312007388 */ /* 0x000fe80000000800 */
[----:B------:R-:W-:Y:S04]  /*0890*/  LDS R26, [R23+-0x1ffc] ;  /* 0xffe00400171a7984 */ /* 0x000fe80000000800 */
[----:B------:R-:W0:Y:S02]  /*08a0*/  LDS R28, [R20+-0x100] ;  /* 0xffff0000141c7984 */ /* 0x000e240000000800 */
[----:B0-----:R-:W-:-:S05]  /*08b0*/  VIADDMNMX R35, R28, R26, R35, PT ;  /* 0x0000001a1c237246 */ /* 0x001fca0003800123 */
[----:B------:R-:W-:Y:S04]  /*08c0*/  STS [R0], R35 ;  /* 0x0000002300007388 */ /* 0x000fe80000000800 */
[----:B------:R-:W0:Y:S02]  /*08d0*/  LDS R26, [R23+0x4] ;  /* 0x00000400171a7984 */ /* 0x000e240000000800 */
[----:B0-----:R-:W-:-:S05]  /*08e0*/  VIADDMNMX R33, R28, R26, R33, PT ;  /* 0x0000001a1c217246 */ /* 0x001fca0003800121 */
[----:B------:R-:W-:Y:S04]  /*08f0*/  STS [R0+0x2000], R33 ;  /* 0x0020002100007388 */ /* 0x000fe80000000800 */
[----:B------:R-:W-:Y:S04]  /*0900*/  LDS R26, [R23+-0x1ffc] ;  /* 0xffe00400171a7984 */ /* 0x000fe80000000800 */
[----:B------:R-:W0:Y:S02]  /*0910*/  LDS R28, [R20+-0x80] ;  /* 0xffff8000141c7984 */ /* 0x000e240000000800 */
[----:B0-----:R-:W-:-:S05]  /*0920*/  VIADDMNMX R31, R28, R26, R31, PT ;  /* 0x0000001a1c1f7246 */ /* 0x001fca000380011f */
[----:B------:R-:W-:Y:S04]  /*0930*/  STS [R0+0x80], R31 ;  /* 0x0000801f00007388 */ /* 0x000fe80000000800 */
[----:B------:R-:W0:Y:S02]  /*0940*/  LDS R26, [R23+0x4] ;  /* 0x00000400171a7984 */ /* 0x000e240000000800 */
[----:B0-----:R-:W-:-:S05]  /*0950*/  VIADDMNMX R29, R26, R28, R29, PT ;  /* 0x0000001c1a1d7246 */ /* 0x001fca000380011d */
[----:B------:R-:W-:Y:S04]  /*0960*/  STS [R0+0x2080], R29 ;  /* 0x0020801d00007388 */ /* 0x000fe80000000800 */
[----:B------:R-:W-:Y:S04]  /*0970*/  LDS R26, [R24+-0x1ffc] ;  /* 0xffe00400181a7984 */ /* 0x000fe80000000800 */
[----:B------:R-:W0:Y:S02]  /*0980*/  LDS R28, [R22+-0x100] ;  /* 0xffff0000161c7984 */ /* 0x000e240000000800 */
[----:B0-----:R-:W-:-:S05]  /*0990*/  VIADDMNMX R27, R28, R26, R27, PT ;  /* 0x0000001a1c1b7246 */ /* 0x001fca000380011b */
[----:B------:R-:W-:Y:S04]  /*09a0*/  STS [R18], R27 ;  /* 0x0000001b12007388 */ /* 0x000fe80000000800 */
[----:B------:R-:W-:Y:S04]  /*09b0*/  LDS R28, [R24+0x4] ;  /* 0x00000400181c7984 */ /* 0x000fe80000000800 */
        /* <DEDUP_REMOVED lines=10> */
[----:B------:R-:W0:Y:S02]  /*0a60*/  LDS R28, [R20] ;  /* 0x00000000141c7984 */ /* 0x000e240000000800 */
[----:B0-----:R-:W-:-:S05]  /*0a70*/  VIADDMNMX R35, R28, R26, R35, PT ;  /* 0x0000001a1c237246 */ /* 0x001fca0003800123 */
[----:B------:R-:W-:Y:S04]  /*0a80*/  STS [R0], R35 ;  /* 0x0000002300007388 */ /* 0x000fe80000000800 */
[----:B------:R-:W0:Y:S02]  /*0a90*/  LDS R26, [R23+0x8] ;  /* 0x00000800171a7984 */ /* 0x000e240000000800 */
[----:B0-----:R-:W-:-:S05]  /*0aa0*/  VIADDMNMX R33, R28, R26, R33, PT ;  /* 0x0000001a1c217246 */ /* 0x001fca0003800121 */
[----:B------:R-:W-:Y:S04]  /*0ab0*/  STS [R0+0x2000], R33 ;  /* 0x0020002100007388 */ /* 0x000fe80000000800 */
[----:B------:R-:W-:Y:S04]  /*0ac0*/  LDS R26, [R23+-0x1ff8] ;  /* 0xffe00800171a7984 */ /* 0x000fe80000000800 */
[----:B------:R-:W0:Y:S02]  /*0ad0*/  LDS R28, [R20+0x80] ;  /* 0x00008000141c7984 */ /* 0x000e240000000800 */
[----:B0-----:R-:W-:-:S05]  /*0ae0*/  VIADDMNMX R31, R28, R26, R31, PT ;  /* 0x0000001a1c1f7246 */ /* 0x001fca000380011f */
[----:B------:R-:W-:Y:S04]  /*0af0*/  STS [R0+0x80], R31 ;  /* 0x0000801f00007388 */ /* 0x000fe80000000800 */
[----:B------:R-:W0:Y:S02]  /*0b00*/  LDS R26, [R23+0x8] ;  /* 0x00000800171a7984 */ /* 0x000e240000000800 */
[----:B0-----:R-:W-:-:S05]  /*0b10*/  VIADDMNMX R29, R26, R28, R29, PT ;  /* 0x0000001c1a1d7246 */ /* 0x001fca000380011d */
[----:B------:R-:W-:Y:S04]  /*0b20*/  STS [R0+0x2080], R29 ;  /* 0x0020801d00007388 */ /* 0x000fe80000000800 */
[----:B------:R-:W-:Y:S04]  /*0b30*/  LDS R26, [R24+-0x1ff8] ;  /* 0xffe00800181a7984 */ /* 0x000fe80000000800 */
[----:B------:R-:W0:Y:S02]  /*0b40*/  LDS R28, [R22] ;  /* 0x00000000161c7984 */ /* 0x000e240000000800 */
[----:B0-----:R-:W-:-:S05]  /*0b50*/  VIADDMNMX R27, R28, R26, R27, PT ;  /* 0x0000001a1c1b7246 */ /* 0x001fca000380011b */
[----:B------:R-:W-:Y:S04]  /*0b60*/  STS [R18], R27 ;  /* 0x0000001b12007388 */ /* 0x000fe80000000800 */
[----:B------:R-:W-:Y:S04]  /*0b70*/  LDS R28, [R24+0x8] ;  /* 0x00000800181c7984 */ /* 0x000fe80000000800 */
[----:B------:R-:W0:Y:S02]  /*0b80*/  LDS R30, [R22] ;  /* 0x00000000161e7984 */ /* 0x000e240000000800 */
[----:B0-----:R-:W-:-:S05]  /*0b90*/  VIADDMNMX R25, R30, R28, R25, PT ;  /* 0x0000001c1e197246 */ /* 0x001fca0003800119 */
[----:B------:R-:W-:Y:S04]  /*0ba0*/  STS [R18+0x2000], R25 ;  /* 0x0020001912007388 */ /* 0x000fe80000000800 */
[----:B------:R-:W0:Y:S02]  /*0bb0*/  LDS R30, [R22+0x80] ;  /* 0x00008000161e7984 */ /* 0x000e240000000800 */
[----:B0-----:R-:W-:-:S05]  /*0bc0*/  VIADDMNMX R21, R30, R26, R21, PT ;  /* 0x0000001a1e157246 */ /* 0x001fca0003800115 */
[----:B------:R-:W-:Y:S04]  /*0bd0*/  STS [R18+0x80], R21 ;  /* 0x0000801512007388 */ /* 0x000fe80000000800 */
[----:B------:R-:W0:Y:S02]  /*0be0*/  LDS R26, [R22+0x80] ;  /* 0x00008000161a7984 */ /* 0x000e240000000800 */
[----:B0-----:R-:W-:-:S05]  /*0bf0*/  VIADDMNMX R19, R26, R28, R19, PT ;  /* 0x0000001c1a137246 */ /* 0x001fca0003800113 */
[----:B------:R-:W-:Y:S04]  /*0c00*/  STS [R18+0x2080], R19 ;  /* 0x0020801312007388 */ /* 0x000fe80000000800 */
[----:B------:R-:W-:Y:S04]  /*0c10*/  LDS R26, [R23+-0x1ff4] ;  /* 0xffe00c00171a7984 */ /* 0x000fe80000000800 */
[----:B------:R-:W0:Y:S02]  /*0c20*/  LDS R28, [R20+0x100] ;  /* 0x00010000141c7984 */ /* 0x000e240000000800 */
[----:B0-----:R-:W-:-:S05]  /*0c30*/  VIADDMNMX R35, R28, R26, R35, PT ;  /* 0x0000001a1c237246 */ /* 0x001fca0003800123 */
[----:B------:R-:W-:Y:S04]  /*0c40*/  STS [R0], R35 ;  /* 0x0000002300007388 */ /* 0x000fe80000000800 */
[----:B------:R-:W0:Y:S02]  /*0c50*/  LDS R26, [R23+0xc] ;  /* 0x00000c00171a7984 */ /* 0x000e240000000800 */
[----:B0-----:R-:W-:-:S05]  /*0c60*/  VIADDMNMX R33, R28, R26, R33, PT ;  /* 0x0000001a1c217246 */ /* 0x001fca0003800121 */
[----:B------:R-:W-:Y:S04]  /*0c70*/  STS [R0+0x2000], R33 ;  /* 0x0020002100007388 */ /* 0x000fe80000000800 */
[----:B------:R-:W-:Y:S04]  /*0c80*/  LDS R26, [R23+-0x1ff4] ;  /* 0xffe00c00171a7984 */ /* 0x000fe80000000800 */
[----:B------:R0:W1:Y:S02]  /*0c90*/  LDS R28, [R20+0x180] ;  /* 0x00018000141c7984 */ /* 0x0000640000000800 */
[----:B0-----:R-:W-:Y:S01]  /*0ca0*/  VIADD R20, R20, 0x400 ;  /* 0x0000040014147836 */ /* 0x001fe20000000000 */
[----:B-1----:R-:W-:-:S05]  /*0cb0*/  VIADDMNMX R31, R28, R26, R31, PT ;  /* 0x0000001a1c1f7246 */ /* 0x002fca000380011f */
[----:B------:R-:W-:Y:S04]  /*0cc0*/  STS [R0+0x80], R31 ;  /* 0x0000801f00007388 */ /* 0x000fe80000000800 */
[----:B------:R0:W1:Y:S02]  /*0cd0*/  LDS R26, [R23+0xc] ;  /* 0x00000c00171a7984 */ /* 0x0000640000000800 */
[----:B0-----:R-:W-:Y:S01]  /*0ce0*/  VIADD R23, R23, 0x10 ;  /* 0x0000001017177836 */ /* 0x001fe20000000000 */
[----:B-1----:R-:W-:-:S05]  /*0cf0*/  VIADDMNMX R29, R26, R28, R29, PT ;  /* 0x0000001c1a1d7246 */ /* 0x002fca000380011d */
[----:B------:R-:W-:Y:S04]  /*0d00*/  STS [R0+0x2080], R29 ;  /* 0x0020801d00007388 */ /* 0x000fe80000000800 */
[----:B------:R-:W-:Y:S04]  /*0d10*/  LDS R26, [R24+-0x1ff4] ;  /* 0xffe00c00181a7984 */ /* 0x000fe80000000800 */
[----:B------:R-:W0:Y:S02]  /*0d20*/  LDS R28, [R22+0x100] ;  /* 0x00010000161c7984 */ /* 0x000e240000000800 */
[----:B0-----:R-:W-:-:S05]  /*0d30*/  VIADDMNMX R27, R28, R26, R27, PT ;  /* 0x0000001a1c1b7246 */ /* 0x001fca000380011b */
[----:B------:R-:W-:Y:S04]  /*0d40*/  STS [R18], R27 ;  /* 0x0000001b12007388 */ /* 0x000fe80000000800 */
[----:B------:R0:W-:Y:S04]  /*0d50*/  LDS R28, [R24+0xc] ;  /* 0x00000c00181c7984 */ /* 0x0001e80000000800 */
[----:B------:R-:W1:Y:S01]  /*0d60*/  LDS R30, [R22+0x100] ;  /* 0x00010000161e7984 */ /* 0x000e620000000800 */
[----:B0-----:R-:W-:Y:S01]  /*0d70*/  VIADD R24, R24, 0x10 ;  /* 0x0000001018187836 */ /* 0x001fe20000000000 */
[----:B-1----:R-:W-:-:S05]  /*0d80*/  VIADDMNMX R25, R30, R28, R25, PT ;  /* 0x0000001c1e197246 */ /* 0x002fca0003800119 */
[----:B------:R-:W-:Y:S04]  /*0d90*/  STS [R18+0x2000], R25 ;  /* 0x0020001912007388 */ /* 0x000fe80000000800 */
[----:B------:R-:W0:Y:S02]  /*0da0*/  LDS R30, [R22+0x180] ;  /* 0x00018000161e7984 */ /* 0x000e240000000800 */
[----:B0-----:R-:W-:-:S05]  /*0db0*/  VIADDMNMX R21, R30, R26, R21, PT ;  /* 0x0000001a1e157246 */ /* 0x001fca0003800115 */
[----:B------:R-:W-:Y:S04]  /*0dc0*/  STS [R18+0x80], R21 ;  /* 0x0000801512007388 */ /* 0x000fe80000000800 */
[----:B------:R0:W1:Y:S02]  /*0dd0*/  LDS R26, [R22+0x180] ;  /* 0x00018000161a7984 */ /* 0x0000640000000800 */
[----:B0-----:R-:W-:Y:S01]  /*0de0*/  VIADD R22, R22, 0x400 ;  /* 0x0000040016167836 */ /* 0x001fe20000000000 */
[----:B-1----:R-:W-:-:S05]  /*0df0*/  VIADDMNMX R19, R26, R28, R19, PT ;  /* 0x0000001c1a137246 */ /* 0x002fca0003800113 */
[----:B------:R0:W-:Y:S01]  /*0e00*/  STS [R18+0x2080], R19 ;  /* 0x0020801312007388 */ /* 0x0001e20000000800 */
[----:B------:R-:W-:Y:S05]  /*0e10*/  BRA.U UP0, `(.L_x_2) ;  /* 0xfffffff900247547 */ /* 0x000fea000b83ffff */
[----:B------:R-:W-:Y:S04]  /*0e20*/  STG.E desc[UR8][R4.64], R35 ;  /* 0x0000002304007986 */ /* 0x000fe8000c101908 */
[----:B------:R-:W-:Y:S04]  /*0e30*/  STG.E desc[UR8][R12.64+0x80], R31 ;  /* 0x0000801f0c007986 */ /* 0x000fe8000c101908 */
[----:B------:R-:W-:Y:S04]  /*0e40*/  STG.E desc[UR8][R2.64], R33 ;  /* 0x0000002102007986 */ /* 0x000fe8000c101908 */
[----:B------:R-:W-:Y:S04]  /*0e50*/  STG.E desc[UR8][R10.64+0x80], R29 ;  /* 0x0000801d0a007986 */ /* 0x000fe8000c101908 */
[----:B------:R-:W-:Y:S04]  /*0e60*/  STG.E desc[UR8][R8.64], R27 ;  /* 0x0000001b08007986 */ /* 0x000fe8000c101908 */
[----:B------:R-:W-:Y:S04]  /*0e70*/  STG.E desc[UR8][R16.64+0x80], R21 ;  /* 0x0000801510007986 */ /* 0x000fe8000c101908 */
[----:B------:R-:W-:Y:S04]  /*0e80*/  STG.E desc[UR8][R6.64], R25 ;  /* 0x0000001906007986 */ /* 0x000fe8000c101908 */
[----:B------:R-:W-:Y:S01]  /*0e90*/  STG.E desc[UR8][R14.64+0x80], R19 ;  /* 0x000080130e007986 */ /* 0x000fe2000c101908 */
[----:B------:R-:W-:Y:S05]  /*0ea0*/  EXIT ;  /* 0x000000000000794d */ /* 0x000fea0003800000 */
.L_x_3:
        /* <DEDUP_REMOVED lines=13> */
.L_x_6:


//--------------------- .text._Z6phase1iPii       --------------------------
	.section	.text._Z6phase1iPii,"ax",@progbits
	.align	128
        .global         _Z6phase1iPii
        .type           _Z6phase1iPii,@function
        .size           _Z6phase1iPii,(.L_x_7 - _Z6phase1iPii)
        .other          _Z6phase1iPii,@"STO_CUDA_ENTRY STV_DEFAULT"
_Z6phase1iPii:
.text._Z6phase1iPii:
[----:B------:R-:W-:Y:S01]  /*0000*/  LDC R1, c[0x0][0x37c] ;  /* 0x0000df00ff017b82 */ /* 0x000fe20000000800 */
[----:B------:R-:W0:Y:S07]  /*0010*/  S2R R6, SR_TID.Y ;  /* 0x0000000000067919 */ /* 0x000e2e0000002200 */
[----:B------:R-:W0:Y:S01]  /*0020*/  LDC R3, c[0x0][0x380] ;  /* 0x0000e000ff037b82 */ /* 0x000e220000000800 */
[----:B------:R-:W1:Y:S01]  /*0030*/  LDCU UR4, c[0x0][0x390] ;  /* 0x00007200ff0477ac */ /* 0x000e620008000800 */
[----:B------:R-:W2:Y:S01]  /*0040*/  S2R R17, SR_TID.X ;  /* 0x0000000000117919 */ /* 0x000ea20000002100 */
[----:B------:R-:W3:Y:S05]  /*0050*/  LDCU.64 UR6, c[0x0][0x358] ;  /* 0x00006b00ff0677ac */ /* 0x000eea0008000a00 */
[----:B------:R-:W4:Y:S01]  /*0060*/  LDC.64 R4, c[0x0][0x388] ;  /* 0x0000e200ff047b82 */ /* 0x000f220000000a00 */
[----:B0-----:R-:W-:-:S02]  /*0070*/  IMAD R0, R3, 0x40, R6 ;  /* 0x0000004003007824 */ /* 0x001fc400078e0206 */
[----:B--2---:R-:W-:Y:S02]  /*0080*/  IMAD R3, R3, 0x40, R17 ;  /* 0x0000004003037824 */ /* 0x004fe400078e0211 */
[C---:B------:R-:W-:Y:S02]  /*0090*/  VIADD R2, R0.reuse, 0x20 ;  /* 0x0000002000027836 */ /* 0x040fe40000000000 */
[--C-:B-1----:R-:W-:Y:S02]  /*00a0*/  IMAD R7, R0, UR4, R3.reuse ;  /* 0x0000000400077c24 */ /* 0x102fe4000f8e0203 */
[----:B------:R-:W-:Y:S02]  /*00b0*/  IMAD R9, R2, UR4, R3 ;  /* 0x0000000402097c24 */ /* 0x000fe4000f8e0203 */
[----:B----4-:R-:W-:-:S04]  /*00c0*/  IMAD.WIDE R2, R7, 0x4, R4 ;  /* 0x0000000407027825 */ /* 0x010fc800078e0204 */
[----:B------:R-:W-:Y:S01]  /*00d0*/  IMAD.WIDE R4, R9, 0x4, R4 ;  /* 0x0000000409047825 */ /* 0x000fe200078e0204 */
[----:B---3--:R-:W2:Y:S04]  /*00e0*/  LDG.E R11, desc[UR6][R2.64+0x80] ;  /* 0x00008006020b7981 */ /* 0x008ea8000c1e1900 */
[----:B------:R-:W3:Y:S04]  /*00f0*/  LDG.E R9, desc[UR6][R2.64] ;  /* 0x0000000602097981 */ /* 0x000ee8000c1e1900 */
[----:B------:R-:W4:Y:S04]  /*0100*/  LDG.E R13, desc[UR6][R4.64] ;  /* 0x00000006040d7981 */ /* 0x000f28000c1e1900 */
[----:B------:R-:W5:Y:S01]  /*0110*/  LDG.E R15, desc[UR6][R4.64+0x80] ;  /* 0x00008006040f7981 */ /* 0x000f62000c1e1900 */
[----:B------:R-:W0:Y:S01]  /*0120*/  S2UR UR5, SR_CgaCtaId ;  /* 0x00000000000579c3 */ /* 0x000e220000008800 */
[----:B------:R-:W-:-:S02]  /*0130*/  UMOV UR4, 0x400 ;  /* 0x0000040000047882 */ /* 0x000fc40000000000 */
[----:B0-----:R-:W-:-:S06]  /*0140*/  ULEA UR4, UR5, UR4, 0x18 ;  /* 0x0000000405047291 */ /* 0x001fcc000f8ec0ff */
[----:B------:R-:W-:-:S05]  /*0150*/  LEA R6, R6, UR4, 0x8 ;  /* 0x0000000406067c11 */ /* 0x000fca000f8e40ff */
[C---:B------:R-:W-:Y:S01]  /*0160*/  IMAD R0, R17.reuse, 0x4, R6 ;  /* 0x0000000411007824 */ /* 0x040fe200078e0206 */
[----:B------:R-:W-:-:S04]  /*0170*/  LEA R7, R17, UR4, 0x2 ;  /* 0x0000000411077c11 */ /* 0x000fc8000f8e10ff */
[----:B--2---:R-:W-:Y:S04]  /*0180*/  STS [R0+0x80], R11 ;  /* 0x0000800b00007388 */ /* 0x004fe80000000800 */
[----:B---3--:R-:W-:Y:S04]  /*0190*/  STS [R0], R9 ;  /* 0x0000000900007388 */ /* 0x008fe80000000800 */
[----:B----4-:R-:W-:Y:S04]  /*01a0*/  STS [R0+0x2000], R13 ;  /* 0x0020000d00007388 */ /* 0x010fe80000000800 */
[----:B-----5:R-:W-:Y:S01]  /*01b0*/  STS [R0+0x2080], R15 ;  /* 0x0020800f00007388 */ /* 0x020fe20000000800 */
[----:B------:R-:W-:Y:S06]  /*01c0*/  BAR.SYNC.DEFER_BLOCKING 0x0 ;  /* 0x0000000000007b1d */ /* 0x000fec0000010000 */
[----:B------:R-:W-:Y:S04]  /*01d0*/  LDS R8, [R0] ;  /* 0x0000000000087984 */ /* 0x000fe80000000800 */
[----:B------:R-:W-:Y:S04]  /*01e0*/  LDS R17, [R6] ;  /* 0x0000000006117984 */ /* 0x000fe80000000800 */
[----:B------:R-:W0:Y:S02]  /*01f0*/  LDS R10, [R7] ;  /* 0x00000000070a7984 */ /* 0x000e240000000800 */
[----:B0-----:R-:W-:-:S02]  /*0200*/  VIADDMNMX R17, R10, R17, R8, PT ;  /* 0x000000110a117246 */ /* 0x001fc40003800108 */
[----:B------:R-:W-:Y:S04]  /*0210*/  LDS R8, [R0+0x2000] ;  /* 0x0020000000087984 */ /* 0x000fe80000000800 */
[----:B------:R-:W-:Y:S04]  /*0220*/  STS [R0], R17 ;  /* 0x0000001100007388 */ /* 0x000fe80000000800 */
[----:B------:R-:W-:Y:S04]  /*0230*/  LDS R9, [R6+0x2000] ;  /* 0x0020000006097984 */ /* 0x000fe80000000800 */
[----:B------:R-:W0:Y:S02]  /*0240*/  LDS R10, [R7] ;  /* 0x00000000070a7984 */ /* 0x000e240000000800 */
[----:B0-----:R-:W-:-:S02]  /*0250*/  VIADDMNMX R9, R10, R9, R8, PT ;  /* 0x000000090a097246 */ /* 0x001fc40003800108 */
[----:B------:R-:W-:Y:S04]  /*0260*/  LDS R8, [R0+0x80] ;  /* 0x0000800000087984 */ /* 0x000fe80000000800 */
[----:B------:R-:W-:Y:S04]  /*0270*/  STS [R0+0x2000], R9 ;  /* 0x0020000900007388 */ /* 0x000fe80000000800 */
[----:B------:R-:W-:Y:S04]  /*0280*/  LDS R11, [R6] ;  /* 0x00000000060b7984 */ /* 0x000fe80000000800 */
[----:B------:R-:W0:Y:S02]  /*0290*/  LDS R10, [R7+0x80] ;  /* 0x00008000070a7984 */ /* 0x000e240000000800 */
[----:B0-----:R-:W-:-:S02]  /*02a0*/  VIADDMNMX R11, R10, R11, R8, PT ;  /* 0x0000000b0a0b7246 */ /* 0x001fc40003800108 */
[----:B------:R-:W-:Y:S04]  /*02b0*/  LDS R8, [R0+0x2080] ;  /* 0x0020800000087984 */ /* 0x000fe80000000800 */
[----:B------:R-:W-:Y:S04]  /*02c0*/  STS [R0+0x80], R11 ;  /* 0x0000800b00007388 */ /* 0x000fe80000000800 */
[----:B------:R-:W-:Y:S04]  /*02d0*/  LDS R13, [R6+0x2000] ;  /* 0x00200000060d7984 */ /* 0x000fe80000000800 */
[----:B------:R-:W0:Y:S02]  /*02e0*/  LDS R10, [R7+0x80] ;  /* 0x00008000070a7984 */ /* 0x000e240000000800 */
[----:B0-----:R-:W-:-:S05]  /*02f0*/  VIADDMNMX R13, R10, R13, R8, PT ;  /* 0x0000000d0a0d7246 */ /* 0x001fca0003800108 */
[----:B------:R-:W-:Y:S01]  /*0300*/  STS [R0+0x2080], R13 ;  /* 0x0020800d00007388 */ /* 0x000fe20000000800 */
[----:B------:R-:W-:Y:S06]  /*0310*/  BAR.SYNC.DEFER_BLOCKING 0x0 ;  /* 0x0000000000007b1d */ /* 0x000fec0000010000 */
[----:B------:R-:W-:Y:S04]  /*0320*/  LDS R8, [R0] ;  /* 0x0000000000087984 */ /* 0x000fe80000000800 */
[----:B------:R-:W-:Y:S04]  /*0330*/  LDS R9, [R6+0x4] ;  /* 0x0000040006097984 */ /* 0x000fe80000000800 */
[----:B------:R-:W0:Y:S02]  /*0340*/  LDS R10, [R7+0x100] ;  /* 0x00010000070a7984 */ /* 0x000e240000000800 */
[----:B0-----:R-:W-:-:S02]  /*0350*/  VIADDMNMX R9, R10, R9, R8, PT ;  /* 0x000000090a097246 */ /* 0x001fc40003800108 */
[----:B------:R-:W-:Y:S04]  /*0360*/  LDS R8, [R0+0x2000] ;  /* 0x0020000000087984 */ /* 0x000fe80000000800 */
[----:B------:R-:W-:Y:S04]  /*0370*/  STS [R0], R9 ;  /* 0x0000000900007388 */ /* 0x000fe80000000800 */
[----:B------:R-:W-:Y:S04]  /*0380*/  LDS R11, [R6+0x2004] ;  /* 0x00200400060b7984 */ /* 0x000fe80000000800 */
[----:B------:R-:W0:Y:S02]  /*0390*/  LDS R10, [R7+0x100] ;  /* 0x00010000070a7984 */ /* 0x000e240000000800 */
[----:B0-----:R-:W-:-:S02]  /*03a0*/  VIADDMNMX R11, R10, R11, R8, PT ;  /* 0x0000000b0a0b7246 */ /* 0x001fc40003800108 */
[----:B------:R-:W-:Y:S04]  /*03b0*/  LDS R8, [R0+0x80] ;  /* 0x0000800000087984 */ /* 0x000fe80000000800 */
[----:B------:R-:W-:Y:S04]  /*03c0*/  STS [R0+0x2000], R11 ;  /* 0x0020000b00007388 */ /* 0x000fe80000000800 */
[----:B------:R-:W-:Y:S04]  /*03d0*/  LDS R13, [R6+0x4] ;  /* 0x00000400060d7984 */ /* 0x000fe80000000800 */
        /* <DEDUP_REMOVED lines=1307> */
[----:B------:R-:W0:Y:S04]  /*5590*/  LDS R10, [R7+0x3f80] ;  /* 0x003f8000070a7984 */ /* 0x000e280000000800 */
[----:B------:R-:W-:Y:S04]  /*55a0*/  STG.E desc[UR6][R2.64], R13 ;  /* 0x0000000d02007986 */ /* 0x000fe8000c101906 */
[----:B------:R-:W-:Y:S04]  /*55b0*/  STG.E desc[UR6][R2.64+0x80], R11 ;  /* 0x0000800b02007986 */ /* 0x000fe8000c101906 */
[----:B------:R-:W-:Y:S01]  /*55c0*/  STG.E desc[UR6][R4.64], R9 ;  /* 0x0000000904007986 */ /* 0x000fe2000c101906 */
[----:B0-----:R-:W-:-:S05]  /*55d0*/  VIADDMNMX R15, R10, R15, R8, PT ;  /* 0x0000000f0a0f7246 */ /* 0x001fca0003800108 */
[----:B------:R-:W-:Y:S04]  /*55e0*/  STG.E desc[UR6][R4.64+0x80], R15 ;  /* 0x0000800f04007986 */ /* 0x000fe8000c101906 */
[----:B------:R-:W-:Y:S01]  /*55f0*/  STS [R0+0x2080], R15 ;  /* 0x0020800f00007388 */ /* 0x000fe20000000800 */
[----:B------:R-:W-:Y:S05]  /*5600*/  EXIT ;  /* 0x000000000000794d */ /* 0x000fea0003800000 */
.L_x_4:
        /* <DEDUP_REMOVED lines=15> */
.L_x_7:


//--------------------- .nv.shared._Z6phase3iPiii --------------------------
	.section	.nv.shared._Z6phase3iPiii,"aw",@nobits
	.sectionflags	@""
	.align	4
.nv.shared._Z6phase3iPiii:
	.zero		50176


//--------------------- .nv.shared.reserved.0     --------------------------
	.section	.nv.shared.reserved.0,"aw",@nobits
	.weak		__nv_reservedSMEM_offset_0_alias
	.size		__nv_reservedSMEM_offset_0_alias, 0, 64
	.other		__nv_reservedSMEM_offset_0_alias,@"STO_CUDA_RESERVED_SHARED STV_DEFAULT"
__nv_reservedSMEM_offset_0_alias:
	.zero		0
	.zero		64


//--------------------- .nv.shared._Z6phase2iPii  --------------------------
	.section	.nv.shared._Z6phase2iPii,"aw",@nobits
	.sectionflags	@""
	.align	4
.nv.shared._Z6phase2iPii:
	.zero		50176


//--------------------- .nv.shared._Z6phase1iPii  --------------------------
	.section	.nv.shared._Z6phase1iPii,"aw",@nobits
	.sectionflags	@""
	.align	4
.nv.shared._Z6phase1iPii:
	.zero		17408


//--------------------- .nv.constant0._Z6phase3iPiii --------------------------
	.section	.nv.constant0._Z6phase3iPiii,"a",@progbits
	.sectionflags	@""
	.align	4
.nv.constant0._Z6phase3iPiii:
	.zero		920


//--------------------- .nv.constant0._Z6phase2iPii --------------------------
	.section	.nv.constant0._Z6phase2iPii,"a",@progbits
	.sectionflags	@""
	.align	4
.nv.constant0._Z6phase2iPii:
	.zero		916


//--------------------- .nv.constant0._Z6phase1iPii --------------------------
	.section	.nv.constant0._Z6phase1iPii,"a",@progbits
	.sectionflags	@""
	.align	4
.nv.constant0._Z6phase1iPii:
	.zero		916


//--------------------- SYMBOLS --------------------------

	.type		.nv.reservedSmem.offset0,@object
	.size		.nv.reservedSmem.offset0,0x4
	.type		.nv.reservedSmem.cap,@object
	.size		.nv.reservedSmem.cap,0x4
